def attn_fwd(
    Q,
    K,
    V,
    Out,
    Lse,
    sm_scale,
    stride_qz,
    stride_qh,
    stride_qm,
    stride_qk,
    stride_kz,
    stride_kh,
    stride_kn,
    stride_kk,
    stride_vz,
    stride_vh,
    stride_vn,
    stride_vk,
    stride_oz,
    stride_oh,
    stride_om,
    stride_ok,
    seqlen_q,
    seqlen_k,
    BLOCK_M: tl.constexpr,
    BLOCK_N: tl.constexpr,
    HEAD_DIM: tl.constexpr,
    CAUSAL: tl.constexpr,
):
    start_m = tl.program_id(0)
    off_hz = tl.program_id(1)
    q_off = off_hz * stride_qh
    k_off = off_hz * stride_kh
    v_off = off_hz * stride_vh
    offs_m = start_m * BLOCK_M + tl.arange(0, BLOCK_M)
    offs_d = tl.arange(0, HEAD_DIM)
    offs_n = tl.arange(0, BLOCK_N)
    q_ptrs = Q + q_off + offs_m[:, None] * stride_qm + offs_d[None, :] * stride_qk
    k_ptrs = K + k_off + offs_d[:, None] * stride_kk + offs_n[None, :] * stride_kn
    v_ptrs = V + v_off + offs_n[:, None] * stride_vn + offs_d[None, :] * stride_vk
    m_i = tl.full([BLOCK_M], float("-inf"), dtype=tl.float32)
    l_i = tl.zeros([BLOCK_M], dtype=tl.float32) + 1.0
    acc = tl.zeros([BLOCK_M, HEAD_DIM], dtype=tl.float32)
    q = tl.load(q_ptrs)
    acc, l_i, m_i = _attn_fwd_inner(
        acc,
        l_i,
        m_i,
        q,
        k_ptrs,
        v_ptrs,
        sm_scale,
        stride_kn,
        stride_vn,
        start_m,
        seqlen_k,
        BLOCK_M,
        BLOCK_N,
        HEAD_DIM,
        CAUSAL,
    )
    acc = acc / l_i[:, None]
    lse = m_i + tl.math.log2(l_i) / 1.4426950408889634
    o_ptrs = (
        Out
        + off_hz * stride_oh
        + offs_m[:, None] * stride_om
        + offs_d[None, :] * stride_ok
    )
    tl.store(o_ptrs, acc.to(Out.dtype.element_ty))
    tl.store(Lse + off_hz * seqlen_q + offs_m, lse)

# config = {"BLOCK_M": 128, "BLOCK_N": 32, "HEAD_DIM": 128, "arch": "sm_90", "causal": false, "dtype": "fp16", "num_stages": 2, "num_warps": 4}
# arch = sm_90


// ===== COMPILED SASS (sm_90a) =====

	.target	sm_90a

	.elftype	@"ET_EXEC"


//--------------------- .note.nv.tkinfo           --------------------------
	.section	.note.nv.tkinfo,"",@"SHT_NOTE"
	.sectionflags	@"SHF_NOTE_NV_TKINFO"
	.tkinfo
        /*0018*/ 	.word	0x00000002
        /*0030*/ 	.string	""
        /*0030*/ 	.string	"ptxas"
        /*0030*/ 	.string	"Cuda compilation tools, release 13.0, V13.0.88"
        /*0030*/ 	.string	"Build cuda_13.0.r13.0/compiler.36424714_0"
        /*0030*/ 	.string	"-v  -suppress-debug-info  -lineinfo  -arch sm_90a "



//--------------------- .note.nv.cuinfo           --------------------------
	.section	.note.nv.cuinfo,"",@"SHT_NOTE"
	.sectionflags	@"SHF_NOTE_NV_CUINFO"
        /*0018*/ 	.short	0x0002
        /*001a*/ 	.short	0x005a
        /*001c*/ 	.short	0x0082
	.zero		2


//--------------------- .nv.info                  --------------------------
	.section	.nv.info,"",@"SHT_CUDA_INFO"
	.align	4


	//----- nvinfo : EIATTR_REGCOUNT
	.align		4
        /*0000*/ 	.byte	0x04, 0x2f
        /*0002*/ 	.short	(.L_2 - .L_1)
	.align		4
.L_1:
        /*0004*/ 	.word	index@(attn_fwd)
        /*0008*/ 	.word	0x000000ff


	//----- nvinfo : EIATTR_FRAME_SIZE
	.align		4
.L_2:
        /*000c*/ 	.byte	0x04, 0x11
        /*000e*/ 	.short	(.L_4 - .L_3)
	.align		4
.L_3:
        /*0010*/ 	.word	index@(attn_fwd)
        /*0014*/ 	.word	0x00000198


	//----- nvinfo : EIATTR_MIN_STACK_SIZE
	.align		4
.L_4:
        /*0018*/ 	.byte	0x04, 0x12
        /*001a*/ 	.short	(.L_6 - .L_5)
	.align		4
.L_5:
        /*001c*/ 	.word	index@(attn_fwd)
        /*0020*/ 	.word	0x00000198
.L_6:


//--------------------- .nv.compat                --------------------------
	.section	.nv.compat,"",@"SHT_CUDA_COMPAT_INFO"
	.align	4
        /*0000*/ 	.byte	0x02, 0x09, 0x01, 0x00, 0x02, 0x02, 0x04, 0x00, 0x02, 0x05, 0x05, 0x00, 0x03, 0x07, 0x01, 0x01
        /*0010*/ 	.byte	0x02, 0x03, 0x00, 0x00, 0x02, 0x06, 0x01, 0x00, 0x04, 0x0b, 0x08, 0x00, 0x00, 0x00, 0x00, 0x00
        /*0020*/ 	.byte	0x00, 0x00, 0x00, 0x00


//--------------------- .nv.info.attn_fwd         --------------------------
	.section	.nv.info.attn_fwd,"",@"SHT_CUDA_INFO"
	.sectionflags	@""
	.align	4


	//----- nvinfo : EIATTR_CUDA_API_VERSION
	.align		4
        /*0000*/ 	.byte	0x04, 0x37
        /*0002*/ 	.short	(.L_8 - .L_7)
.L_7:
        /*0004*/ 	.word	0x00000082


	//----- nvinfo : EIATTR_KPARAM_INFO
	.align		4
.L_8:
        /*0008*/ 	.byte	0x04, 0x17
        /*000a*/ 	.short	(.L_10 - .L_9)
.L_9:
        /*000c*/ 	.word	0x00000000
        /*0010*/ 	.short	0x0019
        /*0012*/ 	.short	0x0080
        /*0014*/ 	.byte	0x00, 0xf4, 0x21, 0x00


	//----- nvinfo : EIATTR_KPARAM_INFO
	.align		4
.L_10:
        /*0018*/ 	.byte	0x04, 0x17
        /*001a*/ 	.short	(.L_12 - .L_11)
.L_11:
        /*001c*/ 	.word	0x00000000
        /*0020*/ 	.short	0x0018
        /*0022*/ 	.short	0x0078
        /*0024*/ 	.byte	0x00, 0xf4, 0x21, 0x00


	//----- nvinfo : EIATTR_KPARAM_INFO
	.align		4
.L_12:
        /*0028*/ 	.byte	0x04, 0x17
        /*002a*/ 	.short	(.L_14 - .L_13)
.L_13:
        /*002c*/ 	.word	0x00000000
        /*0030*/ 	.short	0x0017
        /*0032*/ 	.short	0x0070
        /*0034*/ 	.byte	0x00, 0xf0, 0x11, 0x00


	//----- nvinfo : EIATTR_KPARAM_INFO
	.align		4
.L_14:
        /*0038*/ 	.byte	0x04, 0x17
        /*003a*/ 	.short	(.L_16 - .L_15)
.L_15:
        /*003c*/ 	.word	0x00000000
        /*0040*/ 	.short	0x0016
        /*0042*/ 	.short	0x006c
        /*0044*/ 	.byte	0x00, 0xf0, 0x11, 0x00


	//----- nvinfo : EIATTR_KPARAM_INFO
	.align		4
.L_16:
        /*0048*/ 	.byte	0x04, 0x17
        /*004a*/ 	.short	(.L_18 - .L_17)
.L_17:
        /*004c*/ 	.word	0x00000000
        /*0050*/ 	.short	0x0015
        /*0052*/ 	.short	0x0068
        /*0054*/ 	.byte	0x00, 0xf0, 0x11, 0x00


	//----- nvinfo : EIATTR_KPARAM_INFO
	.align		4
.L_18:
        /*0058*/ 	.byte	0x04, 0x17
        /*005a*/ 	.short	(.L_20 - .L_19)
.L_19:
        /*005c*/ 	.word	0x00000000
        /*0060*/ 	.short	0x0014
        /*0062*/ 	.short	0x0064
        /*0064*/ 	.byte	0x00, 0xf0, 0x11, 0x00


	//----- nvinfo : EIATTR_KPARAM_INFO
	.align		4
.L_20:
        /*0068*/ 	.byte	0x04, 0x17
        /*006a*/ 	.short	(.L_22 - .L_21)
.L_21:
        /*006c*/ 	.word	0x00000000
        /*0070*/ 	.short	0x0013
        /*0072*/ 	.short	0x0060
        /*0074*/ 	.byte	0x00, 0xf0, 0x11, 0x00


	//----- nvinfo : EIATTR_KPARAM_INFO
	.align		4
.L_22:
        /*0078*/ 	.byte	0x04, 0x17
        /*007a*/ 	.short	(.L_24 - .L_23)
.L_23:
        /*007c*/ 	.word	0x00000000
        /*0080*/ 	.short	0x0012
        /*0082*/ 	.short	0x005c
        /*0084*/ 	.byte	0x00, 0xf0, 0x11, 0x00


	//----- nvinfo : EIATTR_KPARAM_INFO
	.align		4
.L_24:
        /*0088*/ 	.byte	0x04, 0x17
        /*008a*/ 	.short	(.L_26 - .L_25)
.L_25:
        /*008c*/ 	.word	0x00000000
        /*0090*/ 	.short	0x0011
        /*0092*/ 	.short	0x0058
        /*0094*/ 	.byte	0x00, 0xf0, 0x11, 0x00


	//----- nvinfo : EIATTR_KPARAM_INFO
	.align		4
.L_26:
        /*0098*/ 	.byte	0x04, 0x17
        /*009a*/ 	.short	(.L_28 - .L_27)
.L_27:
        /*009c*/ 	.word	0x00000000
        /*00a0*/ 	.short	0x0010
        /*00a2*/ 	.short	0x0054
        /*00a4*/ 	.byte	0x00, 0xf0, 0x11, 0x00


	//----- nvinfo : EIATTR_KPARAM_INFO
	.align		4
.L_28:
        /*00a8*/ 	.byte	0x04, 0x17
        /*00aa*/ 	.short	(.L_30 - .L_29)
.L_29:
        /*00ac*/ 	.word	0x00000000
        /*00b0*/ 	.short	0x000f
        /*00b2*/ 	.short	0x0050
        /*00b4*/ 	.byte	0x00, 0xf0, 0x11, 0x00


	//----- nvinfo : EIATTR_KPARAM_INFO
	.align		4
.L_30:
        /*00b8*/ 	.byte	0x04, 0x17
        /*00ba*/ 	.short	(.L_32 - .L_31)
.L_31:
        /*00bc*/ 	.word	0x00000000
        /*00c0*/ 	.short	0x000e
        /*00c2*/ 	.short	0x004c
        /*00c4*/ 	.byte	0x00, 0xf0, 0x11, 0x00


	//----- nvinfo : EIATTR_KPARAM_INFO
	.align		4
.L_32:
        /*00c8*/ 	.byte	0x04, 0x17
        /*00ca*/ 	.short	(.L_34 - .L_33)
.L_33:
        /*00cc*/ 	.word	0x00000000
        /*00d0*/ 	.short	0x000d
        /*00d2*/ 	.short	0x0048
        /*00d4*/ 	.byte	0x00, 0xf0, 0x11, 0x00


	//----- nvinfo : EIATTR_KPARAM_INFO
	.align		4
.L_34:
        /*00d8*/ 	.byte	0x04, 0x17
        /*00da*/ 	.short	(.L_36 - .L_35)
.L_35:
        /*00dc*/ 	.word	0x00000000
        /*00e0*/ 	.short	0x000c
        /*00e2*/ 	.short	0x0044
        /*00e4*/ 	.byte	0x00, 0xf0, 0x11, 0x00


	//----- nvinfo : EIATTR_KPARAM_INFO
	.align		4
.L_36:
        /*00e8*/ 	.byte	0x04, 0x17
        /*00ea*/ 	.short	(.L_38 - .L_37)
.L_37:
        /*00ec*/ 	.word	0x00000000
        /*00f0*/ 	.short	0x000b
        /*00f2*/ 	.short	0x0040
        /*00f4*/ 	.byte	0x00, 0xf0, 0x11, 0x00


	//----- nvinfo : EIATTR_KPARAM_INFO
	.align		4
.L_38:
        /*00f8*/ 	.byte	0x04, 0x17
        /*00fa*/ 	.short	(.L_40 - .L_39)
.L_39:
        /*00fc*/ 	.word	0x00000000
        /*0100*/ 	.short	0x000a
        /*0102*/ 	.short	0x003c
        /*0104*/ 	.byte	0x00, 0xf0, 0x11, 0x00


	//----- nvinfo : EIATTR_KPARAM_INFO
	.align		4
.L_40:
        /*0108*/ 	.byte	0x04, 0x17
        /*010a*/ 	.short	(.L_42 - .L_41)
.L_41:
        /*010c*/ 	.word	0x00000000
        /*0110*/ 	.short	0x0009
        /*0112*/ 	.short	0x0038
        /*0114*/ 	.byte	0x00, 0xf0, 0x11, 0x00


	//----- nvinfo : EIATTR_KPARAM_INFO
	.align		4
.L_42:
        /*0118*/ 	.byte	0x04, 0x17
        /*011a*/ 	.short	(.L_44 - .L_43)
.L_43:
        /*011c*/ 	.word	0x00000000
        /*0120*/ 	.short	0x0008
        /*0122*/ 	.short	0x0034
        /*0124*/ 	.byte	0x00, 0xf0, 0x11, 0x00


	//----- nvinfo : EIATTR_KPARAM_INFO
	.align		4
.L_44:
        /*0128*/ 	.byte	0x04, 0x17
        /*012a*/ 	.short	(.L_46 - .L_45)
.L_45:
        /*012c*/ 	.word	0x00000000
        /*0130*/ 	.short	0x0007
        /*0132*/ 	.short	0x0030
        /*0134*/ 	.byte	0x00, 0xf0, 0x11, 0x00


	//----- nvinfo : EIATTR_KPARAM_INFO
	.align		4
.L_46:
        /*0138*/ 	.byte	0x04, 0x17
        /*013a*/ 	.short	(.L_48 - .L_47)
.L_47:
        /*013c*/ 	.word	0x00000000
        /*0140*/ 	.short	0x0006
        /*0142*/ 	.short	0x002c
        /*0144*/ 	.byte	0x00, 0xf0, 0x11, 0x00


	//----- nvinfo : EIATTR_KPARAM_INFO
	.align		4
.L_48:
        /*0148*/ 	.byte	0x04, 0x17
        /*014a*/ 	.short	(.L_50 - .L_49)
.L_49:
        /*014c*/ 	.word	0x00000000
        /*0150*/ 	.short	0x0005
        /*0152*/ 	.short	0x0028
        /*0154*/ 	.byte	0x00, 0xf0, 0x11, 0x00


	//----- nvinfo : EIATTR_KPARAM_INFO
	.align		4
.L_50:
        /*0158*/ 	.byte	0x04, 0x17
        /*015a*/ 	.short	(.L_52 - .L_51)
.L_51:
        /*015c*/ 	.word	0x00000000
        /*0160*/ 	.short	0x0004
        /*0162*/ 	.short	0x0020
        /*0164*/ 	.byte	0x00, 0xf4, 0x21, 0x00


	//----- nvinfo : EIATTR_KPARAM_INFO
	.align		4
.L_52:
        /*0168*/ 	.byte	0x04, 0x17
        /*016a*/ 	.short	(.L_54 - .L_53)
.L_53:
        /*016c*/ 	.word	0x00000000
        /*0170*/ 	.short	0x0003
        /*0172*/ 	.short	0x0018
        /*0174*/ 	.byte	0x00, 0xf4, 0x21, 0x00


	//----- nvinfo : EIATTR_KPARAM_INFO
	.align		4
.L_54:
        /*0178*/ 	.byte	0x04, 0x17
        /*017a*/ 	.short	(.L_56 - .L_55)
.L_55:
        /*017c*/ 	.word	0x00000000
        /*0180*/ 	.short	0x0002
        /*0182*/ 	.short	0x0010
        /*0184*/ 	.byte	0x00, 0xf4, 0x21, 0x00


	//----- nvinfo : EIATTR_KPARAM_INFO
	.align		4
.L_56:
        /*0188*/ 	.byte	0x04, 0x17
        /*018a*/ 	.short	(.L_58 - .L_57)
.L_57:
        /*018c*/ 	.word	0x00000000
        /*0190*/ 	.short	0x0001
        /*0192*/ 	.short	0x0008
        /*0194*/ 	.byte	0x00, 0xf4, 0x21, 0x00


	//----- nvinfo : EIATTR_KPARAM_INFO
	.align		4
.L_58:
        /*0198*/ 	.byte	0x04, 0x17
        /*019a*/ 	.short	(.L_60 - .L_59)
.L_59:
        /*019c*/ 	.word	0x00000000
        /*01a0*/ 	.short	0x0000
        /*01a2*/ 	.short	0x0000
        /*01a4*/ 	.byte	0x00, 0xf4, 0x21, 0x00


	//----- nvinfo : EIATTR_SPARSE_MMA_MASK
	.align		4
.L_60:
        /*01a8*/ 	.byte	0x03, 0x50
        /*01aa*/ 	.short	0x0000


	//----- nvinfo : EIATTR_MAXREG_COUNT
	.align		4
        /*01ac*/ 	.byte	0x03, 0x1b
        /*01ae*/ 	.short	0x00ff


	//----- nvinfo : EIATTR_NUM_BARRIERS
	.align		4
        /*01b0*/ 	.byte	0x02, 0x4c
        /*01b2*/ 	.byte	0x01
	.zero		1


	//----- nvinfo : EIATTR_ANNOTATIONS
	.align		4
        /*01b4*/ 	.byte	0x04, 0x55
        /*01b6*/ 	.short	(.L_62 - .L_61)


	//   ....[0]....
.L_61:
        /*01b8*/ 	.word	0x00000001
        /*01bc*/ 	.byte	0xa0, 0x34, 0x00, 0x00, 0x01, 0x00, 0x00, 0x00, 0xe0, 0x36, 0x00, 0x00, 0x01, 0x00, 0x00, 0x00
        /* <DEDUP_REMOVED lines=49> */
        /*04dc*/ 	.byte	0x30, 0x59, 0x00, 0x00, 0x01, 0x00, 0x00, 0x00, 0x40, 0x6a, 0x00, 0x00


	//----- nvinfo : EIATTR_MERCURY_ISA_VERSION
	.align		4
.L_62:
        /*04e8*/ 	.byte	0x03, 0x5f
        /*04ea*/ 	.short	0x0101


	//----- nvinfo : EIATTR_COOP_GROUP_MASK_REGIDS
	.align		4
        /*04ec*/ 	.byte	0x04, 0x29
        /*04ee*/ 	.short	(.L_64 - .L_63)


	//   ....[0]....
.L_63:
        /*04f0*/ 	.word	0xffffffff


	//   ....[1]....
        /*04f4*/ 	.word	0xffffffff


	//   ....[2]....
        /*04f8*/ 	.word	0xffffffff


	//   ....[3]....
        /*04fc*/ 	.word	0xffffffff


	//   ....[4]....
        /*0500*/ 	.word	0xffffffff


	//   ....[5]....
        /*0504*/ 	.word	0xffffffff


	//   ....[6]....
        /*0508*/ 	.word	0xffffffff


	//   ....[7]....
        /*050c*/ 	.word	0xffffffff


	//   ....[8]....
        /*0510*/ 	.word	0xffffffff


	//   ....[9]....
        /*0514*/ 	.word	0xffffffff


	//   ....[10]....
        /*0518*/ 	.word	0xffffffff


	//   ....[11]....
        /*051c*/ 	.word	0xffffffff


	//   ....[12]....
        /*0520*/ 	.word	0xffffffff


	//   ....[13]....
        /*0524*/ 	.word	0xffffffff


	//   ....[14]....
        /*0528*/ 	.word	0xffffffff


	//   ....[15]....
        /*052c*/ 	.word	0xffffffff


	//----- nvinfo : EIATTR_COOP_GROUP_INSTR_OFFSETS
	.align		4
.L_64:
        /*0530*/ 	.byte	0x04, 0x28
        /*0532*/ 	.short	(.L_66 - .L_65)


	//   ....[0]....
.L_65:
        /*0534*/ 	.word	0x00005ec0


	//   ....[1]....
        /*0538*/ 	.word	0x00005f90


	//   ....[2]....
        /*053c*/ 	.word	0x00006020


	//   ....[3]....
        /*0540*/ 	.word	0x00006110


	//   ....[4]....
        /*0544*/ 	.word	0x00006210


	//   ....[5]....
        /*0548*/ 	.word	0x00006400


	//   ....[6]....
        /*054c*/ 	.word	0x00006460


	//   ....[7]....
        /*0550*/ 	.word	0x000065a0


	//   ....[8]....
        /*0554*/ 	.word	0x000077a0


	//   ....[9]....
        /*0558*/ 	.word	0x000077c0


	//   ....[10]....
        /*055c*/ 	.word	0x000077e0


	//   ....[11]....
        /*0560*/ 	.word	0x000077f0


	//   ....[12]....
        /*0564*/ 	.word	0x00007850


	//   ....[13]....
        /*0568*/ 	.word	0x00007870


	//   ....[14]....
        /*056c*/ 	.word	0x00007890


	//   ....[15]....
        /*0570*/ 	.word	0x000078a0


	//----- nvinfo : EIATTR_EXIT_INSTR_OFFSETS
	.align		4
.L_66:
        /*0574*/ 	.byte	0x04, 0x1c
        /*0576*/ 	.short	(.L_68 - .L_67)


	//   ....[0]....
.L_67:
        /*0578*/ 	.word	0x0000db30


	//----- nvinfo : EIATTR_REQNTID
	.align		4
.L_68:
        /*057c*/ 	.byte	0x04, 0x10
        /*057e*/ 	.short	(.L_70 - .L_69)
.L_69:
        /*0580*/ 	.word	0x00000080
        /*0584*/ 	.word	0x00000001
        /*0588*/ 	.word	0x00000001


	//----- nvinfo : EIATTR_CBANK_PARAM_SIZE
	.align		4
.L_70:
        /*058c*/ 	.byte	0x03, 0x19
        /*058e*/ 	.short	0x0088


	//----- nvinfo : EIATTR_PARAM_CBANK
	.align		4
        /*0590*/ 	.byte	0x04, 0x0a
        /*0592*/ 	.short	(.L_72 - .L_71)
	.align		4
.L_71:
        /*0594*/ 	.word	index@(.nv.constant0.attn_fwd)
        /*0598*/ 	.short	0x0210
        /*059a*/ 	.short	0x0088


	//----- nvinfo : EIATTR_SW_WAR
	.align		4
.L_72:
        /*059c*/ 	.byte	0x04, 0x36
        /*059e*/ 	.short	(.L_74 - .L_73)
.L_73:
        /*05a0*/ 	.word	0x00000008
.L_74:


//--------------------- .nv.callgraph             --------------------------
	.section	.nv.callgraph,"",@"SHT_CUDA_CALLGRAPH"
	.align	4
	.sectionentsize	8
	.align		4
        /*0000*/ 	.word	0x00000000
	.align		4
        /*0004*/ 	.word	0xffffffff
	.align		4
        /*0008*/ 	.word	0x00000000
	.align		4
        /*000c*/ 	.word	0xfffffffe
	.align		4
        /*0010*/ 	.word	0x00000000
	.align		4
        /*0014*/ 	.word	0xfffffffd
	.align		4
        /*0018*/ 	.word	0x00000000
	.align		4
        /*001c*/ 	.word	0xfffffffc


//--------------------- .nv.constant4             --------------------------
	.section	.nv.constant4,"a",@progbits
	.align	8
	.align		8
.nv.constant4:
        /*0000*/ 	.dword	_$_str


//--------------------- .text.attn_fwd            --------------------------
	.section	.text.attn_fwd,"ax",@progbits
	.align	128
        .global         attn_fwd
        .type           attn_fwd,@function
        .size           attn_fwd,(.L_x_3 - attn_fwd)
        .other          attn_fwd,@"STO_CUDA_ENTRY STV_DEFAULT"
attn_fwd:
.text.attn_fwd:
[----:B------:R-:W0:Y:S01]  /*0000*/  LDC R1, c[0x0][0x28] ;  /* 0x00000a00ff017b82 */ /* 0x000e220000000800 */
[----:B------:R-:W1:Y:S07]  /*0010*/  S2R R0, SR_TID.X ;  /* 0x0000000000007919 */ /* 0x000e6e0000002100 */
[----:B------:R-:W2:Y:S01]  /*0020*/  S2UR UR61, SR_CTAID.Y ;  /* 0x00000000003d79c3 */ /* 0x000ea20000002600 */
[----:B------:R-:W-:Y:S01]  /*0030*/  ULDC.64 UR4, c[0x0][0x240] ;  /* 0x0000900000047ab9 */ /* 0x000fe20000000a00 */
[----:B0-----:R-:W-:Y:S01]  /*0040*/  IADD3 R1, R1, -0x198, RZ ;  /* 0xfffffe6801017810 */ /* 0x001fe20007ffe0ff */
[----:B------:R-:W0:Y:S05]  /*0050*/  S2R R3, SR_CTAID.X ;  /* 0x0000000000037919 */ /* 0x000e2a0000002500 */
[----:B------:R-:W3:Y:S08]  /*0060*/  LDC.64 R6, c[0x0][0x210] ;  /* 0x00008400ff067b82 */ /* 0x000ef00000000a00 */
[----:B------:R-:W4:Y:S01]  /*0070*/  LDC R17, c[0x0][0x248] ;  /* 0x00009200ff117b82 */ /* 0x000f220000000800 */
[----:B--2---:R-:W-:-:S07]  /*0080*/  UIMAD UR4, UR61, UR4, URZ ;  /* 0x000000043d0472a4 */ /* 0x004fce000f8e023f */
[----:B------:R-:W2:Y:S01]  /*0090*/  LDC R250, c[0x0][0x280] ;  /* 0x0000a000fffa7b82 */ /* 0x000ea20000000800 */
[----:B------:R-:W-:Y:S01]  /*00a0*/  USHF.L.U32 UR6, UR4, 0x1, URZ ;  /* 0x0000000104067899 */ /* 0x000fe2000800063f */
[----:B-1----:R-:W-:-:S05]  /*00b0*/  LOP3.LUT R2, R0, 0x7f, RZ, 0xc0, !PT ;  /* 0x0000007f00027812 */ /* 0x002fca00078ec0ff */
[----:B0-----:R-:W-:-:S04]  /*00c0*/  IMAD R4, R3, 0x80, R2 ;  /* 0x0000008003047824 */ /* 0x001fc800078e0202 */
[----:B------:R-:W-:Y:S01]  /*00d0*/  IMAD R3, R4, UR5, RZ ;  /* 0x0000000504037c24 */ /* 0x000fe2000f8e02ff */
[----:B------:R-:W-:Y:S01]  /*00e0*/  UIMAD.WIDE UR4, UR4, 0x2, URZ ;  /* 0x00000002040478a5 */ /* 0x000fe2000f8e023f */
[----:B----4-:R-:W-:Y:S02]  /*00f0*/  SHF.L.U32 R5, R17, 0x4, RZ ;  /* 0x0000000411057819 */ /* 0x010fe400000006ff */
[C---:B------:R-:W-:Y:S01]  /*0100*/  IMAD.HI R4, R3.reuse, 0x2, RZ ;  /* 0x0000000203047827 */ /* 0x040fe200078e02ff */
[----:B------:R-:W-:-:S03]  /*0110*/  SHF.L.U32 R241, R3, 0x1, RZ ;  /* 0x0000000103f17819 */ /* 0x000fc600000006ff */
[----:B------:R-:W-:Y:S01]  /*0120*/  IMAD.SHL.U32 R3, R17, 0x8, RZ ;  /* 0x0000000811037824 */ /* 0x000fe200078e00ff */
[----:B---3--:R-:W-:Y:S01]  /*0130*/  IADD3 R240, P0, P1, R241, UR6, R6 ;  /* 0x00000006f1f07c10 */ /* 0x008fe2000f91e006 */
[C---:B------:R-:W-:Y:S01]  /*0140*/  IMAD R19, R17.reuse, 0x14, RZ ;  /* 0x0000001411137824 */ /* 0x040fe200078e02ff */
[C---:B------:R-:W-:Y:S01]  /*0150*/  SHF.L.U32 R13, R17.reuse, 0x6, RZ ;  /* 0x00000006110d7819 */ /* 0x040fe200000006ff */
[C---:B------:R-:W-:Y:S01]  /*0160*/  IMAD.SHL.U32 R11, R17.reuse, 0x20, RZ ;  /* 0x00000020110b7824 */ /* 0x040fe200078e00ff */
[----:B------:R-:W-:Y:S01]  /*0170*/  IADD3.X R241, R4, UR5, R7, P0, P1 ;  /* 0x0000000504f17c10 */ /* 0x000fe200087e2407 */
[C---:B------:R-:W-:Y:S01]  /*0180*/  IMAD R15, R17.reuse, 0xa, RZ ;  /* 0x0000000a110f7824 */ /* 0x040fe200078e02ff */
[CC--:B------:R-:W-:Y:S01]  /*0190*/  LEA R4, P1, R17.reuse, R240.reuse, 0x5 ;  /* 0x000000f011047211 */ /* 0x0c0fe200078228ff */
[C---:B------:R-:W-:Y:S01]  /*01a0*/  IMAD R247, R17.reuse, 0x90, RZ ;  /* 0x0000009011f77824 */ /* 0x040fe200078e02ff */
[CC--:B------:R-:W-:Y:S01]  /*01b0*/  LEA R6, P0, R17.reuse, R240.reuse, 0x4 ;  /* 0x000000f011067211 */ /* 0x0c0fe200078020ff */
[----:B------:R-:W-:Y:S01]  /*01c0*/  IMAD R21, R17, 0x50, RZ ;  /* 0x0000005011157824 */ /* 0x000fe200078e02ff */
[----:B------:R-:W-:Y:S01]  /*01d0*/  LEA.HI.X.SX32 R5, R5, R241, 0x1, P1 ;  /* 0x000000f105057211 */ /* 0x000fe200008f0eff */
[----:B------:R-:W-:Y:S01]  /*01e0*/  ULDC.64 UR6, c[0x0][0x208] ;  /* 0x0000820000067ab9 */ /* 0x000fe20000000a00 */
[----:B------:R-:W-:-:S02]  /*01f0*/  LEA R12, P1, R17, R240, 0x7 ;  /* 0x000000f0110c7211 */ /* 0x000fc400078238ff */
[-C--:B------:R-:W-:Y:S02]  /*0200*/  LEA.HI.X.SX32 R7, R3, R241.reuse, 0x1, P0 ;  /* 0x000000f103077211 */ /* 0x080fe400000f0eff */
[CC--:B------:R-:W-:Y:S01]  /*0210*/  LEA R10, P0, R17.reuse, R240.reuse, 0x6 ;  /* 0x000000f0110a7211 */ /* 0x0c0fe200078030ff */
[----:B------:R-:W-:Y:S01]  /*0220*/  IMAD R235, R17, 0xc0, RZ ;  /* 0x000000c011eb7824 */ /* 0x000fe200078e02ff */
[-C--:B------:R-:W-:Y:S01]  /*0230*/  LEA.HI.X.SX32 R13, R13, R241.reuse, 0x1, P1 ;  /* 0x000000f10d0d7211 */ /* 0x080fe200008f0eff */
[----:B------:R-:W-:Y:S01]  /*0240*/  IMAD R205, R17, 0x48, RZ ;  /* 0x0000004811cd7824 */ /* 0x000fe200078e02ff */
[-C--:B------:R-:W-:Y:S01]  /*0250*/  IADD3 R242, P1, R19, R240.reuse, RZ ;  /* 0x000000f013f27210 */ /* 0x080fe20007f3e0ff */
[----:B------:R-:W3:Y:S01]  /*0260*/  LDG.E.U16 R7, desc[UR6][R6.64] ;  /* 0x0000000606077981 */ /* 0x000ee2000c1e1500 */
[-C--:B------:R-:W-:Y:S02]  /*0270*/  LEA.HI.X.SX32 R11, R11, R241.reuse, 0x1, P0 ;  /* 0x000000f10b0b7211 */ /* 0x080fe400000f0eff */
[-C--:B------:R-:W-:Y:S01]  /*0280*/  IADD3 R8, P0, R15, R240.reuse, RZ ;  /* 0x000000f00f087210 */ /* 0x080fe20007f1e0ff */
[----:B------:R-:W-:Y:S01]  /*0290*/  IMAD R23, R17, 0xa0, RZ ;  /* 0x000000a011177824 */ /* 0x000fe200078e02ff */
[----:B------:R-:W-:Y:S01]  /*02a0*/  LEA.HI.X.SX32 R243, R15, R241, 0x1, P1 ;  /* 0x000000f10ff37211 */ /* 0x000fe200008f0eff */
[----:B------:R-:W-:Y:S01]  /*02b0*/  IMAD R15, R17, 0x28, RZ ;  /* 0x00000028110f7824 */ /* 0x000fe200078e02ff */
[-C--:B------:R-:W-:Y:S01]  /*02c0*/  IADD3 R246, P2, R247, R240.reuse, RZ ;  /* 0x000000f0f7f67210 */ /* 0x080fe20007f5e0ff */
[C---:B------:R-:W-:Y:S01]  /*02d0*/  IMAD R197, R17.reuse, 0x60, RZ ;  /* 0x0000006011c57824 */ /* 0x040fe200078e02ff */
[----:B------:R-:W4:Y:S01]  /*02e0*/  LDG.E.U16 R5, desc[UR6][R4.64] ;  /* 0x0000000604057981 */ /* 0x000f22000c1e1500 */
[----:B------:R-:W-:Y:S01]  /*02f0*/  IMAD R219, R17, 0x70, RZ ;  /* 0x0000007011db7824 */ /* 0x000fe200078e02ff */
[----:B------:R-:W-:-:S02]  /*0300*/  IADD3 R234, P6, R235, R240, RZ ;  /* 0x000000f0ebea7210 */ /* 0x000fc40007fde0ff */
[----:B------:R0:W5:Y:S01]  /*0310*/  LDG.E.U16 R6, desc[UR6][R12.64] ;  /* 0x000000060c067981 */ /* 0x000162000c1e1500 */
[----:B------:R-:W-:Y:S01]  /*0320*/  IMAD R9, R17, 0x5, RZ ;  /* 0x0000000511097824 */ /* 0x000fe200078e02ff */
[-C--:B------:R-:W-:Y:S01]  /*0330*/  LEA.HI.X.SX32 R247, R205, R241.reuse, 0x1, P2 ;  /* 0x000000f1cdf77211 */ /* 0x080fe200010f0eff */
[----:B------:R-:W-:Y:S01]  /*0340*/  IMAD R237, R17, 0xf0, RZ ;  /* 0x000000f011ed7824 */ /* 0x000fe200078e02ff */
[-C--:B------:R-:W-:Y:S01]  /*0350*/  IADD3 R14, P2, R23, R240.reuse, RZ ;  /* 0x000000f0170e7210 */ /* 0x080fe20007f5e0ff */
[----:B------:R-:W-:Y:S01]  /*0360*/  IMAD R131, R17, 0x30, RZ ;  /* 0x0000003011837824 */ /* 0x000fe200078e02ff */
[----:B------:R1:W2:Y:S01]  /*0370*/  LDG.E.U16 R4, desc[UR6][R10.64] ;  /* 0x000000060a047981 */ /* 0x0002a2000c1e1500 */
[-C--:B0-----:R-:W-:Y:S01]  /*0380*/  IADD3 R12, P1, R21, R240.reuse, RZ ;  /* 0x000000f0150c7210 */ /* 0x081fe20007f3e0ff */
[----:B------:R-:W-:Y:S01]  /*0390*/  IMAD R201, R17, 0x38, RZ ;  /* 0x0000003811c97824 */ /* 0x000fe200078e02ff */
[-C--:B------:R-:W-:Y:S01]  /*03a0*/  LEA.HI.X.SX32 R235, R197, R241.reuse, 0x1, P6 ;  /* 0x000000f1c5eb7211 */ /* 0x080fe200030f0eff */
[----:B------:R-:W-:Y:S01]  /*03b0*/  IMAD R231, R17, 0xe0, RZ ;  /* 0x000000e011e77824 */ /* 0x000fe200078e02ff */
[-C--:B------:R-:W-:Y:S01]  /*03c0*/  LEA.HI.X.SX32 R13, R15, R241.reuse, 0x1, P1 ;  /* 0x000000f10f0d7211 */ /* 0x080fe200008f0eff */
[----:B------:R-:W-:Y:S01]  /*03d0*/  IMAD R229, R17, 0xc2, RZ ;  /* 0x000000c211e57824 */ /* 0x000fe200078e02ff */
[-C--:B------:R-:W-:Y:S01]  /*03e0*/  IADD3 R236, P1, R197, R240.reuse, RZ ;  /* 0x000000f0c5ec7210 */ /* 0x080fe20007f3e0ff */
[----:B------:R-:W-:Y:S01]  /*03f0*/  IMAD R233, R17, 0xd0, RZ ;  /* 0x000000d011e97824 */ /* 0x000fe200078e02ff */
[-C--:B------:R-:W-:Y:S01]  /*0400*/  IADD3 R130, P6, R219, R240.reuse, RZ ;  /* 0x000000f0db827210 */ /* 0x080fe20007fde0ff */
[----:B------:R-:W-:Y:S01]  /*0410*/  IMAD R25, R17, 0xb0, RZ ;  /* 0x000000b011197824 */ /* 0x000fe200078e02ff */
[-C--:B------:R-:W-:Y:S01]  /*0420*/  LEA.HI.X.SX32 R9, R9, R241.reuse, 0x1, P0 ;  /* 0x000000f109097211 */ /* 0x080fe200000f0eff */
[----:B------:R-:W-:Y:S01]  /*0430*/  IMAD R213, R17, 0x61, RZ ;  /* 0x0000006111d57824 */ /* 0x000fe200078e02ff */
[-C--:B-1----:R-:W-:Y:S01]  /*0440*/  IADD3 R10, P0, R15, R240.reuse, RZ ;  /* 0x000000f00f0a7210 */ /* 0x082fe20007f1e0ff */
[----:B------:R-:W-:Y:S01]  /*0450*/  IMAD R189, R17, 0x12, RZ ;  /* 0x0000001211bd7824 */ /* 0x000fe200078e02ff */
[-C--:B------:R-:W-:Y:S01]  /*0460*/  IADD3 R228, P3, R237, R240.reuse, RZ ;  /* 0x000000f0ede47210 */ /* 0x080fe20007f7e0ff */
[----:B------:R-:W-:Y:S01]  /*0470*/  IMAD R215, R17, 0x68, RZ ;  /* 0x0000006811d77824 */ /* 0x000fe200078e02ff */
[-C--:B------:R-:W-:Y:S01]  /*0480*/  LEA.HI.X.SX32 R15, R21, R241.reuse, 0x1, P2 ;  /* 0x000000f1150f7211 */ /* 0x080fe200010f0eff */
        /* <DEDUP_REMOVED lines=26> */
[C---:B------:R-:W-:Y:S01]  /*0630*/  IMAD R175, R17.reuse, 0x22, RZ ;  /* 0x0000002211af7824 */ /* 0x040fe200078e02ff */
[-C--:B------:R-:W-:Y:S01]  /*0640*/  IADD3 R216, P2, R216, R240.reuse, RZ ;  /* 0x000000f0d8d87210 */ /* 0x080fe20007f5e0ff */
[----:B------:R-:W-:Y:S01]  /*0650*/  IMAD R207, R17, 0x49, RZ ;  /* 0x0000004911cf7824 */ /* 0x000fe200078e02ff */
[-C--:B------:R-:W-:Y:S01]  /*0660*/  LEA.HI.X.SX32 R19, R153, R241.reuse, 0x1, P0 ;  /* 0x000000f199137211 */ /* 0x080fe200000f0eff */
[C---:B------:R-:W-:Y:S01]  /*0670*/  IMAD R20, R17.reuse, 0x71, RZ ;  /* 0x0000007111147824 */ /* 0x040fe200078e02ff */
[-C--:B------:R-:W-:Y:S01]  /*0680*/  LEA.HI.X.SX32 R239, R70, R241.reuse, 0x1, P4 ;  /* 0x000000f146ef7211 */ /* 0x080fe200020f0eff */
[----:B------:R-:W-:Y:S01]  /*0690*/  IMAD R193, R17, 0x21, RZ ;  /* 0x0000002111c17824 */ /* 0x000fe200078e02ff */
[-C--:B------:R-:W-:Y:S01]  /*06a0*/  IADD3 R222, P5, R223, R240.reuse, RZ ;  /* 0x000000f0dfde7210 */ /* 0x080fe20007fbe0ff */
[----:B------:R-:W-:Y:S01]  /*06b0*/  IMAD R211, R17, 0x59, RZ ;  /* 0x0000005911d37824 */ /* 0x000fe200078e02ff */
[-C--:B------:R-:W-:Y:S01]  /*06c0*/  IADD3 R224, P4, R225, R240.reuse, RZ ;  /* 0x000000f0e1e07210 */ /* 0x080fe20007f9e0ff */
[C---:B------:R-:W-:Y:S01]  /*06d0*/  IMAD R135, R17.reuse, 0x32, RZ ;  /* 0x0000003211877824 */ /* 0x040fe200078e02ff */
[-C--:B------:R-:W-:Y:S01]  /*06e0*/  LEA.HI.X.SX32 R229, R122, R241.reuse, 0x1, P3 ;  /* 0x000000f17ae57211 */ /* 0x080fe200018f0eff */
[----:B------:R-:W-:Y:S01]  /*06f0*/  IMAD R177, R17, 0x72, RZ ;  /* 0x0000007211b17824 */ /* 0x000fe200078e02ff */
[-C--:B------:R-:W-:Y:S01]  /*0700*/  LEA.HI.X.SX32 R213, R101, R241.reuse, 0x1, P6 ;  /* 0x000000f165d57211 */ /* 0x080fe200030f0eff */
[----:B------:R-:W-:Y:S01]  /*0710*/  IMAD R167, R17, 0x11, RZ ;  /* 0x0000001111a77824 */ /* 0x000fe200078e02ff */
[----:B------:R-:W-:Y:S01]  /*0720*/  LEA.HI.X.SX32 R197, R115, R241, 0x1, P1 ;  /* 0x000000f173c57211 */ /* 0x000fe200008f0eff */
[----:B------:R-:W5:Y:S01]  /*0730*/  LDG.E.U16 R242, desc[UR6][R242.64] ;  /* 0x00000006f2f27981 */ /* 0x000f62000c1e1500 */
[----:B------:R-:W-:-:S02]  /*0740*/  IADD3 R214, P3, R214, R240, RZ ;  /* 0x000000f0d6d67210 */ /* 0x000fc40007f7e0ff */
[-C--:B------:R-:W-:Y:S01]  /*0750*/  IADD3 R206, P6, R187, R240.reuse, RZ ;  /* 0x000000f0bbce7210 */ /* 0x080fe20007fde0ff */
[----:B------:R-:W-:Y:S01]  /*0760*/  IMAD R183, R17, 0x52, RZ ;  /* 0x0000005211b77824 */ /* 0x000fe200078e02ff */
[-C--:B------:R-:W-:Y:S01]  /*0770*/  IADD3 R220, P1, R221, R240.reuse, RZ ;  /* 0x000000f0dddc7210 */ /* 0x080fe20007f3e0ff */
[----:B------:R0:W5:Y:S01]  /*0780*/  LDG.E.U16 R244, desc[UR6][R14.64] ;  /* 0x000000060ef47981 */ /* 0x000162000c1e1500 */
[-C--:B------:R-:W-:Y:S02]  /*0790*/  LEA.HI.X.SX32 R217, R217, R241.reuse, 0x1, P2 ;  /* 0x000000f1d9d97211 */ /* 0x080fe400010f0eff */
[-C--:B------:R-:W-:Y:S01]  /*07a0*/  LEA.HI.X.SX32 R223, R209, R241.reuse, 0x1, P5 ;  /* 0x000000f1d1df7211 */ /* 0x080fe200028f0eff */
[----:B------:R1:W5:Y:S01]  /*07b0*/  LDG.E.U16 R243, desc[UR6][R18.64] ;  /* 0x0000000612f37981 */ /* 0x000362000c1e1500 */
[-C--:B------:R-:W-:Y:S01]  /*07c0*/  IADD3 R210, P2, R175, R240.reuse, RZ ;  /* 0x000000f0afd27210 */ /* 0x080fe20007f5e0ff */
[----:B------:R-:W-:Y:S01]  /*07d0*/  IMAD R227, R17, 0x82, RZ ;  /* 0x0000008211e37824 */ /* 0x000fe200078e02ff */
[-C--:B------:R-:W-:Y:S01]  /*07e0*/  LEA.HI.X.SX32 R225, R207, R241.reuse, 0x1, P4 ;  /* 0x000000f1cfe17211 */ /* 0x080fe200020f0eff */
[----:B------:R-:W-:Y:S01]  /*07f0*/  IMAD R191, R17, 0x19, RZ ;  /* 0x0000001911bf7824 */ /* 0x000fe200078e02ff */
[-C--:B------:R-:W-:Y:S01]  /*0800*/  IADD3 R190, P5, R215, R240.reuse, RZ ;  /* 0x000000f0d7be7210 */ /* 0x080fe20007fbe0ff */
[C---:B------:R-:W-:Y:S01]  /*0810*/  IMAD R179, R17.reuse, 0x62, RZ ;  /* 0x0000006211b37824 */ /* 0x040fe200078e02ff */
[-C--:B------:R-:W-:Y:S01]  /*0820*/  LEA.HI.X.SX32 R215, R20, R241.reuse, 0x1, P3 ;  /* 0x000000f114d77211 */ /* 0x080fe200018f0eff */
[----:B0-----:R-:W-:Y:S01]  /*0830*/  IMAD R14, R17, 0x24, RZ ;  /* 0x00000024110e7824 */ /* 0x001fe200078e02ff */
[-C--:B------:R-:W-:Y:S01]  /*0840*/  LEA.HI.X.SX32 R207, R193, R241.reuse, 0x1, P6 ;  /* 0x000000f1c1cf7211 */ /* 0x080fe200030f0eff */
[----:B-1----:R-:W-:Y:S01]  /*0850*/  IMAD R18, R17, 0x39, RZ ;  /* 0x0000003911127824 */ /* 0x002fe200078e02ff */
[-C--:B------:R-:W-:Y:S01]  /*0860*/  LEA.HI.X.SX32 R221, R211, R241.reuse, 0x1, P1 ;  /* 0x000000f1d3dd7211 */ /* 0x080fe200008f0eff */
[----:B------:R-:W-:Y:S01]  /*0870*/  IMAD R195, R17, 0x29, RZ ;  /* 0x0000002911c37824 */ /* 0x000fe200078e02ff */
[-C--:B------:R-:W-:Y:S01]  /*0880*/  IADD3 R208, P3, R135, R240.reuse, RZ ;  /* 0x000000f087d07210 */ /* 0x080fe20007f7e0ff */
[----:B------:R-:W-:Y:S01]  /*0890*/  IMAD.SHL.U32 R127, R17, 0x2, RZ ;  /* 0x00000002117f7824 */ /* 0x000fe200078e00ff */
        /* <DEDUP_REMOVED lines=10> */
[----:B------:R-:W-:Y:S01]  /*0940*/  LEA.HI.X.SX32 R167, R18, R241, 0x1, P6 ;  /* 0x000000f112a77211 */ /* 0x000fe200030f0eff */
[----:B------:R-:W-:Y:S01]  /*0950*/  IMAD R184, R17, 0xa4, RZ ;  /* 0x000000a411b87824 */ /* 0x000fe200078e02ff */
[-C--:B------:R-:W-:Y:S01]  /*0960*/  IADD3 R192, P4, R205, R240.reuse, RZ ;  /* 0x000000f0cdc07210 */ /* 0x080fe20007f9e0ff */
[----:B------:R0:W5:Y:S01]  /*0970*/  LDG.E.U16 R245, desc[UR6][R12.64] ;  /* 0x000000060cf57981 */ /* 0x000162000c1e1500 */
[----:B------:R-:W-:-:S02]  /*0980*/  IADD3 R202, P3, R179, R240, RZ ;  /* 0x000000f0b3ca7210 */ /* 0x000fc40007f7e0ff */
[-C--:B------:R-:W-:Y:S01]  /*0990*/  IADD3 R194, P6, R14, R240.reuse, RZ ;  /* 0x000000f00ec27210 */ /* 0x080fe20007fde0ff */
[----:B------:R-:W-:Y:S01]  /*09a0*/  IMAD R182, R17, 0xb4, RZ ;  /* 0x000000b411b67824 */ /* 0x000fe200078e02ff */
[-C--:B------:R-:W-:Y:S01]  /*09b0*/  LEA.HI.X.SX32 R205, R195, R241.reuse, 0x1, P2 ;  /* 0x000000f1c3cd7211 */ /* 0x080fe200010f0eff */
[----:B------:R-:W-:Y:S01]  /*09c0*/  IMAD R96, R17, 0x4a, RZ ;  /* 0x0000004a11607824 */ /* 0x000fe200078e02ff */
[-C--:B------:R-:W-:Y:S01]  /*09d0*/  IADD3 R200, P2, R127, R240.reuse, RZ ;  /* 0x000000f07fc87210 */ /* 0x080fe20007f5e0ff */
[----:B------:R-:W-:Y:S01]  /*09e0*/  IMAD R180, R17, 0xc4, RZ ;  /* 0x000000c411b47824 */ /* 0x000fe200078e02ff */
[-C--:B------:R-:W-:Y:S01]  /*09f0*/  LEA.HI.X.SX32 R227, R203, R241.reuse, 0x1, P0 ;  /* 0x000000f1cbe37211 */ /* 0x080fe200000f0eff */
[C---:B0-----:R-:W-:Y:S01]  /*0a00*/  IMAD R12, R17.reuse, 0x1a, RZ ;  /* 0x0000001a110c7824 */ /* 0x041fe200078e02ff */
[-C--:B------:R-:W-:Y:S01]  /*0a10*/  IADD3 R188, P1, R188, R240.reuse, RZ ;  /* 0x000000f0bcbc7210 */ /* 0x080fe20007f3e0ff */
[----:B------:R-:W-:Y:S01]  /*0a20*/  IMAD R185, R17, 0x86, RZ ;  /* 0x0000008611b97824 */ /* 0x000fe200078e02ff */
[-C--:B------:R-:W-:Y:S01]  /*0a30*/  LEA.HI.X.SX32 R203, R199, R241.reuse, 0x1, P3 ;  /* 0x000000f1c7cb7211 */ /* 0x080fe200018f0eff */
[----:B------:R-:W-:Y:S01]  /*0a40*/  IMAD R94, R17, 0x5a, RZ ;  /* 0x0000005a115e7824 */ /* 0x000fe200078e02ff */
[-C--:B------:R-:W-:Y:S01]  /*0a50*/  LEA.HI.X.SX32 R195, R189, R241.reuse, 0x1, P6 ;  /* 0x000000f1bdc37211 */ /* 0x080fe200030f0eff */
[C---:B------:R-:W-:Y:S01]  /*0a60*/  IMAD R178, R17.reuse, 0xd4, RZ ;  /* 0x000000d411b27824 */ /* 0x040fe200078e02ff */
[-C--:B------:R-:W-:Y:S01]  /*0a70*/  IADD3 R186, P3, R186, R240.reuse, RZ ;  /* 0x000000f0baba7210 */ /* 0x080fe20007f7e0ff */
[C---:B------:R-:W-:Y:S01]  /*0a80*/  IMAD R181, R17.reuse, 0xa6, RZ ;  /* 0x000000a611b57824 */ /* 0x040fe200078e02ff */
[-C--:B------:R-:W-:Y:S01]  /*0a90*/  IADD3 R100, P6, R16, R240.reuse, RZ ;  /* 0x000000f010647210 */ /* 0x080fe20007fde0ff */
[C---:B------:R-:W-:Y:S01]  /*0aa0*/  IMAD R119, R17.reuse, 0x44, RZ ;  /* 0x0000004411777824 */ /* 0x040fe200078e02ff */
[CC--:B------:R-:W-:Y:S01]  /*0ab0*/  LEA.HI.X.SX32 R201, R17.reuse, R241.reuse, 0x1, P2 ;  /* 0x000000f111c97211 */ /* 0x0c0fe200010f0eff */
[C---:B------:R-:W-:Y:S01]  /*0ac0*/  IMAD R198, R17.reuse, 0xf2, RZ ;  /* 0x000000f211c67824 */ /* 0x040fe200078e02ff */
[-C--:B------:R-:W-:Y:S01]  /*0ad0*/  IADD3 R184, P2, R184, R240.reuse, RZ ;  /* 0x000000f0b8b87210 */ /* 0x080fe20007f5e0ff */
[C---:B------:R-:W-:Y:S01]  /*0ae0*/  IMAD R109, R17.reuse, 0x6a, RZ ;  /* 0x0000006a116d7824 */ /* 0x040fe200078e02ff */
[-C--:B------:R-:W-:Y:S01]  /*0af0*/  LEA.HI.X.SX32 R193, R14, R241.reuse, 0x1, P4 ;  /* 0x000000f10ec17211 */ /* 0x080fe200020f0eff */
[C---:B------:R-:W-:Y:S01]  /*0b00*/  IMAD R99, R17.reuse, 0x2a, RZ ;  /* 0x0000002a11637824 */ /* 0x040fe200078e02ff */
[-C--:B------:R-:W-:Y:S01]  /*0b10*/  IADD3 R182, P4, R182, R240.reuse, RZ ;  /* 0x000000f0b6b67210 */ /* 0x080fe20007f9e0ff */
[----:B------:R-:W-:Y:S01]  /*0b20*/  IMAD R24, R17, 0x79, RZ ;  /* 0x0000007911187824 */ /* 0x000fe200078e02ff */
[-C--:B------:R-:W-:Y:S01]  /*0b30*/  LEA.HI.X.SX32 R189, R187, R241.reuse, 0x1, P1 ;  /* 0x000000f1bbbd7211 */ /* 0x080fe200008f0eff */
[C---:B------:R-:W-:Y:S01]  /*0b40*/  IMAD R111, R17.reuse, 0x64, RZ ;  /* 0x00000064116f7824 */ /* 0x040fe200078e02ff */
[-C--:B------:R-:W-:Y:S01]  /*0b50*/  LEA.HI.X.SX32 R101, R12, R241.reuse, 0x1, P6 ;  /* 0x000000f10c657211 */ /* 0x080fe200030f0eff */
[C---:B------:R-:W-:Y:S01]  /*0b60*/  IMAD R173, R17.reuse, 0x15, RZ ;  /* 0x0000001511ad7824 */ /* 0x040fe200078e02ff */
[-C--:B------:R-:W-:Y:S01]  /*0b70*/  LEA.HI.X.SX32 R187, R96, R241.reuse, 0x1, P3 ;  /* 0x000000f160bb7211 */ /* 0x080fe200018f0eff */
[C---:B------:R-:W-:Y:S01]  /*0b80*/  IMAD R107, R17.reuse, 0x74, RZ ;  /* 0x00000074116b7824 */ /* 0x040fe200078e02ff */
[-C--:B------:R-:W-:Y:S01]  /*0b90*/  IADD3 R180, P6, R180, R240.reuse, RZ ;  /* 0x000000f0b4b47210 */ /* 0x080fe20007fde0ff */
[----:B------:R-:W-:Y:S01]  /*0ba0*/  IMAD R129, R17, 0xd, RZ ;  /* 0x0000000d11817824 */ /* 0x000fe200078e02ff */
        /* <DEDUP_REMOVED lines=13> */
[----:B------:R-:W-:Y:S01]  /*0c80*/  IMAD R176, R17, 0xe4, RZ ;  /* 0x000000e411b07824 */ /* 0x000fe200078e02ff */
[-C--:B------:R-:W-:Y:S01]  /*0c90*/  IADD3 R174, P6, R119, R240.reuse, RZ ;  /* 0x000000f077ae7210 */ /* 0x080fe20007fde0ff */
[C---:B------:R-:W-:Y:S01]  /*0ca0*/  IMAD R155, R17.reuse, 0x6b, RZ ;  /* 0x0000006b119b7824 */ /* 0x040fe200078e02ff */
[-C--:B------:R-:W-:Y:S01]  /*0cb0*/  IADD3 R198, P0, R198, R240.reuse, RZ ;  /* 0x000000f0c6c67210 */ /* 0x080fe20007f1e0ff */
[----:B------:R-:W-:Y:S01]  /*0cc0*/  IMAD R90, R17, 0x7a, RZ ;  /* 0x0000007a115a7824 */ /* 0x000fe200078e02ff */
[-C--:B------:R-:W-:Y:S01]  /*0cd0*/  LEA.HI.X.SX32 R179, R109, R241.reuse, 0x1, P5 ;  /* 0x000000f16db37211 */ /* 0x080fe200028f0eff */
        /* <DEDUP_REMOVED lines=8> */
[----:B------:R-:W5:Y:S01]  /*0d60*/  LDG.E.U16 R8, desc[UR6][R8.64] ;  /* 0x0000000608087981 */ /* 0x000f62000c1e1500 */
[----:B------:R-:W-:-:S02]  /*0d70*/  IADD3 R128, P0, R12, R240, RZ ;  /* 0x000000f00c807210 */ /* 0x000fc40007f1e0ff */
[-C--:B------:R-:W-:Y:S01]  /*0d80*/  LEA.HI.X.SX32 R173, R173, R241.reuse, 0x1, P5 ;  /* 0x000000f1adad7211 */ /* 0x080fe200028f0eff */
[----:B------:R-:W-:Y:S01]  /*0d90*/  IMAD R113, R17, 0x54, RZ ;  /* 0x0000005411717824 */ /* 0x000fe200078e02ff */
[-C--:B------:R-:W-:Y:S01]  /*0da0*/  IADD3 R170, P5, R107, R240.reuse, RZ ;  /* 0x000000f06baa7210 */ /* 0x080fe20007fbe0ff */
[----:B------:R-:W-:Y:S01]  /*0db0*/  IMAD R165, R17, 0x43, RZ ;  /* 0x0000004311a57824 */ /* 0x000fe200078e02ff */
[-C--:B------:R-:W-:Y:S01]  /*0dc0*/  LEA.HI.X.SX32 R135, R135, R241.reuse, 0x1, P6 ;  /* 0x000000f187877211 */ /* 0x080fe200030f0eff */
[----:B------:R-:W-:Y:S01]  /*0dd0*/  IMAD R161, R17, 0x53, RZ ;  /* 0x0000005311a17824 */ /* 0x000fe200078e02ff */
[-C--:B------:R-:W-:Y:S01]  /*0de0*/  LEA.HI.X.SX32 R129, R129, R241.reuse, 0x1, P0 ;  /* 0x000000f181817211 */ /* 0x080fe200000f0eff */
[----:B------:R0:W5:Y:S01]  /*0df0*/  LDG.E.U16 R9, desc[UR6][R10.64] ;  /* 0x000000060a097981 */ /* 0x000162000c1e1500 */
[-C--:B------:R-:W-:Y:S02]  /*0e00*/  IADD3 R156, P6, R171, R240.reuse, RZ ;  /* 0x000000f0ab9c7210 */ /* 0x080fe40007fde0ff */
[CC--:B------:R-:W-:Y:S01]  /*0e10*/  LEA R126, P0, R17.reuse, R240.reuse, 0x2 ;  /* 0x000000f0117e7211 */ /* 0x0c0fe200078010ff */
[C---:B------:R-:W-:Y:S01]  /*0e20*/  IMAD R149, R17.reuse, 0xb, RZ ;  /* 0x0000000b11957824 */ /* 0x040fe200078e02ff */
[-C--:B------:R-:W-:Y:S01]  /*0e30*/  LEA.HI.X.SX32 R171, R68, R241.reuse, 0x1, P5 ;  /* 0x000000f144ab7211 */ /* 0x080fe200028f0eff */
[----:B------:R-:W-:Y:S01]  /*0e40*/  IMAD R136, R17, 0xf6, RZ ;  /* 0x000000f611887824 */ /* 0x000fe200078e02ff */
[-C--:B------:R-:W-:Y:S01]  /*0e50*/  IADD3 R154, P5, R169, R240.reuse, RZ ;  /* 0x000000f0a99a7210 */ /* 0x080fe20007fbe0ff */
[C---:B------:R-:W-:Y:S01]  /*0e60*/  IMAD R47, R17.reuse, 0x46, RZ ;  /* 0x00000046112f7824 */ /* 0x040fe200078e02ff */
[-C--:B------:R-:W-:Y:S01]  /*0e70*/  IADD3 R168, P1, R168, R240.reuse, RZ ;  /* 0x000000f0a8a87210 */ /* 0x080fe20007f3e0ff */
[----:B0-----:R-:W-:Y:S01]  /*0e80*/  IMAD R10, R17, 0x73, RZ ;  /* 0x00000073110a7824 */ /* 0x001fe200078e02ff */
[-C--:B------:R-:W-:Y:S01]  /*0e90*/  LEA.HI.X.SX32 R157, R157, R241.reuse, 0x1, P6 ;  /* 0x000000f19d9d7211 */ /* 0x080fe200030f0eff */
        /* <DEDUP_REMOVED lines=42> */
[----:B------:R-:W-:Y:S01]  /*1140*/  IMAD R114, R17, 0xa8, RZ ;  /* 0x000000a811727824 */ /* 0x000fe200078e02ff */
[-C--:B------:R-:W-:Y:S01]  /*1150*/  IADD3 R104, P6, R11, R240.reuse, RZ ;  /* 0x000000f00b687210 */ /* 0x080fe20007fde0ff */
[C---:B------:R-:W-:Y:S01]  /*1160*/  IMAD R63, R17.reuse, 0x4c, RZ ;  /* 0x0000004c113f7824 */ /* 0x040fe200078e02ff */
[-C--:B------:R-:W-:Y:S01]  /*1170*/  IADD3 R162, P2, R162, R240.reuse, RZ ;  /* 0x000000f0a2a27210 */ /* 0x080fe20007f5e0ff */
[C---:B------:R-:W-:Y:S01]  /*1180*/  IMAD R112, R17.reuse, 0xb8, RZ ;  /* 0x000000b811707824 */ /* 0x040fe200078e02ff */
[----:B------:R-:W-:Y:S01]  /*1190*/  IADD3 R158, P0, R158, R240, RZ ;  /* 0x000000f09e9e7210 */ /* 0x000fe20007f1e0ff */
[----:B------:R-:W-:Y:S01]  /*11a0*/  IMAD R58, R17, 0xd8, RZ ;  /* 0x000000d8113a7824 */ /* 0x000fe200078e02ff */
[----:B------:R-:W-:-:S02]  /*11b0*/  LEA.HI.X.SX32 R137, R137, R241, 0x1, P3 ;  /* 0x000000f189897211 */ /* 0x000fc400018f0eff */
[C---:B------:R-:W-:Y:S01]  /*11c0*/  SHF.L.U32 R121, R17.reuse, 0x2, RZ ;  /* 0x0000000211797819 */ /* 0x040fe200000006ff */
        /* <DEDUP_REMOVED lines=21> */
[-C--:B------:R-:W-:Y:S01]  /*1320*/  IADD3 R122, P0, R122, R240.reuse, RZ ;  /* 0x000000f07a7a7210 */ /* 0x080fe20007f1e0ff */
[----:B------:R-:W-:Y:S01]  /*1330*/  IMAD R64, R17, 0x8a, RZ ;  /* 0x0000008a11407824 */ /* 0x000fe200078e02ff */
[-C--:B------:R-:W-:Y:S01]  /*1340*/  LEA.HI.X.SX32 R125, R125, R241.reuse, 0x1, P3 ;  /* 0x000000f17d7d7211 */ /* 0x080fe200018f0eff */
[----:B------:R-:W-:Y:S01]  /*1350*/  IMAD R95, R17, 0x2d, RZ ;  /* 0x0000002d115f7824 */ /* 0x000fe200078e02ff */
[-C--:B------:R-:W-:Y:S01]  /*1360*/  LEA.HI.X.SX32 R139, R139, R241.reuse, 0x1, P5 ;  /* 0x000000f18b8b7211 */ /* 0x080fe200028f0eff */
[C---:B------:R-:W-:Y:S01]  /*1370*/  IMAD R87, R17.reuse, 0x4d, RZ ;  /* 0x0000004d11577824 */ /* 0x040fe200078e02ff */
[CC--:B------:R-:W-:Y:S01]  /*1380*/  LEA R120, P3, R17.reuse, R240.reuse, 0x3 ;  /* 0x000000f011787211 */ /* 0x0c0fe200078618ff */
[----:B------:R-:W-:Y:S01]  /*1390*/  IMAD R89, R17, 0xf, RZ ;  /* 0x0000000f11597824 */ /* 0x000fe200078e02ff */
[-C--:B------:R-:W-:Y:S01]  /*13a0*/  LEA.HI.X.SX32 R141, R141, R241.reuse, 0x1, P1 ;  /* 0x000000f18d8d7211 */ /* 0x080fe200008f0eff */
[C---:B------:R-:W-:Y:S01]  /*13b0*/  IMAD R83, R17.reuse, 0x2e, RZ ;  /* 0x0000002e11537824 */ /* 0x040fe200078e02ff */
[-C--:B------:R-:W-:Y:S01]  /*13c0*/  IADD3 R62, P5, R62, R240.reuse, RZ ;  /* 0x000000f03e3e7210 */ /* 0x080fe20007fbe0ff */
[----:B------:R-:W-:Y:S01]  /*13d0*/  IMAD R91, R17, 0x3d, RZ ;  /* 0x0000003d115b7824 */ /* 0x000fe200078e02ff */
[-C--:B------:R-:W-:Y:S01]  /*13e0*/  LEA.HI.X.SX32 R67, R67, R241.reuse, 0x1, P4 ;  /* 0x000000f143437211 */ /* 0x080fe200020f0eff */
[C---:B------:R-:W-:Y:S01]  /*13f0*/  IMAD R22, R17.reuse, 0xba, RZ ;  /* 0x000000ba11167824 */ /* 0x040fe200078e02ff */
        /* <DEDUP_REMOVED lines=31> */
[C---:B------:R-:W-:Y:S01]  /*15f0*/  IMAD R31, R17.reuse, 0x4e, RZ ;  /* 0x0000004e111f7824 */ /* 0x040fe200078e02ff */
        /* <DEDUP_REMOVED lines=23> */
[----:B------:R-:W-:Y:S01]  /*1770*/  IMAD R19, R17, 0xae, RZ ;  /* 0x000000ae11137824 */ /* 0x000fe200078e02ff */
[-C--:B------:R-:W-:Y:S01]  /*1780*/  LEA.HI.X.SX32 R93, R93, R241.reuse, 0x1, P3 ;  /* 0x000000f15d5d7211 */ /* 0x080fe200018f0eff */
[----:B------:R-:W-:Y:S01]  /*1790*/  IMAD R21, R17, 0x2f, RZ ;  /* 0x0000002f11157824 */ /* 0x000fe200078e02ff */
[----:B------:R-:W-:Y:S01]  /*17a0*/  LEA.HI.X.SX32 R107, R34, R241, 0x1, P0 ;  /* 0x000000f1226b7211 */ /* 0x000fe200000f0eff */
[----:B------:R0:W5:Y:S01]  /*17b0*/  LDG.E.U16 R246, desc[UR6][R246.64] ;  /* 0x00000006f6f67981 */ /* 0x000162000c1e1500 */
[----:B------:R-:W-:-:S02]  /*17c0*/  IADD3 R88, P3, R37, R240, RZ ;  /* 0x000000f025587210 */ /* 0x000fc40007f7e0ff */
[-C--:B------:R-:W-:Y:S01]  /*17d0*/  IADD3 R90, P0, R90, R240.reuse, RZ ;  /* 0x000000f05a5a7210 */ /* 0x080fe20007f1e0ff */
[----:B------:R-:W-:Y:S01]  /*17e0*/  IMAD R33, R17, 0x7f, RZ ;  /* 0x0000007f11217824 */ /* 0x000fe200078e02ff */
[-C--:B------:R-:W-:Y:S01]  /*17f0*/  LEA.HI.X.SX32 R103, R103, R241.reuse, 0x1, P1 ;  /* 0x000000f167677211 */ /* 0x080fe200008f0eff */
[----:B------:R-:W-:Y:S01]  /*1800*/  IMAD R45, R17, 0xfc, RZ ;  /* 0x000000fc112d7824 */ /* 0x000fe200078e02ff */
[----:B------:R-:W-:Y:S01]  /*1810*/  IADD3 R64, P1, R64, R240, RZ ;  /* 0x000000f040407210 */ /* 0x000fe20007f3e0ff */
[----:B------:R1:W5:Y:S01]  /*1820*/  LDG.E.U16 R3, desc[UR6][R240.64] ;  /* 0x00000006f0037981 */ /* 0x000362000c1e1500 */
[-C--:B------:R-:W-:Y:S02]  /*1830*/  LEA.HI.X.SX32 R111, R111, R241.reuse, 0x1, P4 ;  /* 0x000000f16f6f7211 */ /* 0x080fe400020f0eff */
[-C--:B------:R-:W-:Y:S01]  /*1840*/  LEA.HI.X.SX32 R95, R95, R241.reuse, 0x1, P6 ;  /* 0x000000f15f5f7211 */ /* 0x080fe200030f0eff */
[----:B------:R-:W5:Y:S01]  /*1850*/  LDG.E.U16 R238, desc[UR6][R238.64] ;  /* 0x00000006eeee7981 */ /* 0x000f62000c1e1500 */
[----:B------:R-:W-:-:S02]  /*1860*/  LEA.HI.X.SX32 R87, R87, R241, 0x1, P2 ;  /* 0x000000f157577211 */ /* 0x000fc400010f0eff */
[-C--:B------:R-:W-:Y:S01]  /*1870*/  IADD3 R96, P4, R96, R240.reuse, RZ ;  /* 0x000000f060607210 */ /* 0x080fe20007f9e0ff */
[----:B------:R-:W5:Y:S01]  /*1880*/  LDG.E.U16 R236, desc[UR6][R236.64] ;  /* 0x00000006ecec7981 */ /* 0x000f62000c1e1500 */
[-C--:B------:R-:W-:Y:S02]  /*1890*/  IADD3 R82, P6, R82, R240.reuse, RZ ;  /* 0x000000f052527210 */ /* 0x080fe40007fde0ff */
[-C--:B------:R-:W-:Y:S01]  /*18a0*/  LEA.HI.X.SX32 R89, R89, R241.reuse, 0x1, P3 ;  /* 0x000000f159597211 */ /* 0x080fe200018f0eff */
[----:B------:R-:W5:Y:S01]  /*18b0*/  LDG.E.U16 R234, desc[UR6][R234.64] ;  /* 0x00000006eaea7981 */ /* 0x000f62000c1e1500 */
[-C--:B------:R-:W-:Y:S02]  /*18c0*/  IADD3 R60, P2, R83, R240.reuse, RZ ;  /* 0x000000f0533c7210 */ /* 0x080fe40007f5e0ff */
[----:B------:R-:W-:Y:S01]  /*18d0*/  LEA.HI.X.SX32 R91, R91, R241, 0x1, P0 ;  /* 0x000000f15b5b7211 */ /* 0x000fe200000f0eff */
[----:B------:R-:W5:Y:S01]  /*18e0*/  LDG.E.U16 R232, desc[UR6][R232.64] ;  /* 0x00000006e8e87981 */ /* 0x000f62000c1e1500 */
[----:B------:R-:W-:-:S02]  /*18f0*/  IADD3 R22, P3, R22, R240, RZ ;  /* 0x000000f016167210 */ /* 0x000fc40007f7e0ff */
[-C--:B------:R-:W-:Y:S01]  /*1900*/  IADD3 R34, P0, R34, R240.reuse, RZ ;  /* 0x000000f022227210 */ /* 0x080fe20007f1e0ff */
[----:B------:R-:W5:Y:S01]  /*1910*/  LDG.E.U16 R130, desc[UR6][R130.64] ;  /* 0x0000000682827981 */ /* 0x000f62000c1e1500 */
[-C--:B------:R-:W-:Y:S02]  /*1920*/  LEA.HI.X.SX32 R65, R65, R241.reuse, 0x1, P1 ;  /* 0x000000f141417211 */ /* 0x080fe400008f0eff */
[----:B------:R-:W-:Y:S01]  /*1930*/  IADD3 R80, P1, R80, R240, RZ ;  /* 0x000000f050507210 */ /* 0x000fe20007f3e0ff */
[----:B------:R-:W5:Y:S01]  /*1940*/  LDG.E.U16 R230, desc[UR6][R230.64] ;  /* 0x00000006e6e67981 */ /* 0x000f62000c1e1500 */
[-C--:B------:R-:W-:Y:S02]  /*1950*/  LEA.HI.X.SX32 R97, R97, R241.reuse, 0x1, P4 ;  /* 0x000000f161617211 */ /* 0x080fe400020f0eff */
[-C--:B------:R-:W-:Y:S01]  /*1960*/  LEA.HI.X.SX32 R83, R83, R241.reuse, 0x1, P6 ;  /* 0x000000f153537211 */ /* 0x080fe200030f0eff */
[----:B------:R-:W5:Y:S01]  /*1970*/  LDG.E.U16 R228, desc[UR6][R228.64] ;  /* 0x00000006e4e47981 */ /* 0x000f62000c1e1500 */
[----:B------:R-:W-:-:S02]  /*1980*/  LEA.HI.X.SX32 R61, R61, R241, 0x1, P2 ;  /* 0x000000f13d3d7211 */ /* 0x000fc400010f0eff */
[-C--:B------:R-:W-:Y:S01]  /*1990*/  IADD3 R84, P4, R84, R240.reuse, RZ ;  /* 0x000000f054547210 */ /* 0x080fe20007f9e0ff */
[----:B------:R-:W-:Y:S01]  /*19a0*/  IMAD R25, R17, 0x9e, RZ ;  /* 0x0000009e11197824 */ /* 0x000fe200078e02ff */
[-C--:B------:R-:W-:Y:S01]  /*19b0*/  IADD3 R56, P6, R35, R240.reuse, RZ ;  /* 0x000000f023387210 */ /* 0x080fe20007fde0ff */
[----:B------:R-:W5:Y:S01]  /*19c0*/  LDG.E.U16 R226, desc[UR6][R226.64] ;  /* 0x00000006e2e27981 */ /* 0x000f62000c1e1500 */
[-C--:B------:R-:W-:Y:S02]  /*19d0*/  IADD3 R78, P2, R78, R240.reuse, RZ ;  /* 0x000000f04e4e7210 */ /* 0x080fe40007f5e0ff */
[-C--:B------:R-:W-:Y:S01]  /*19e0*/  LEA.HI.X.SX32 R23, R23, R241.reuse, 0x1, P3 ;  /* 0x000000f117177211 */ /* 0x080fe200018f0eff */
[----:B------:R-:W5:Y:S01]  /*19f0*/  LDG.E.U16 R224, desc[UR6][R224.64] ;  /* 0x00000006e0e07981 */ /* 0x000f62000c1e1500 */
[----:B------:R-:W-:Y:S02]  /*1a00*/  LEA.HI.X.SX32 R35, R35, R241, 0x1, P0 ;  /* 0x000000f123237211 */ /* 0x000fe400000f0eff */
[-C--:B------:R-:W-:Y:S01]  /*1a10*/  IADD3 R52, P3, R81, R240.reuse, RZ ;  /* 0x000000f051347210 */ /* 0x080fe20007f7e0ff */
[----:B------:R-:W5:Y:S01]  /*1a20*/  LDG.E.U16 R222, desc[UR6][R222.64] ;  /* 0x00000006dede7981 */ /* 0x000f62000c1e1500 */
[----:B------:R-:W-:-:S02]  /*1a30*/  IADD3 R76, P0, R251, R240, RZ ;  /* 0x000000f0fb4c7210 */ /* 0x000fc40007f1e0ff */
[-C--:B------:R-:W-:Y:S01]  /*1a40*/  LEA.HI.X.SX32 R81, R77, R241.reuse, 0x1, P1 ;  /* 0x000000f14d517211 */ /* 0x080fe200008f0eff */
        /* <DEDUP_REMOVED lines=10> */
[-C--:B------:R-:W-:Y:S02]  /*1af0*/  LEA.HI.X.SX32 R39, R39, R241.reuse, 0x1, P5 ;  /* 0x000000f127277211 */ /* 0x080fe400028f0eff */
[-C--:B------:R-:W-:Y:S01]  /*1b00*/  LEA.HI.X.SX32 R57, R57, R241.reuse, 0x1, P6 ;  /* 0x000000f139397211 */ /* 0x080fe200030f0eff */
[----:B0-----:R-:W-:Y:S01]  /*1b10*/  IMAD R247, R17, 0x9c, RZ ;  /* 0x0000009c11f77824 */ /* 0x001fe200078e02ff */
[-C--:B------:R-:W-:Y:S01]  /*1b20*/  IADD3 R26, P0, R53, R240.reuse, RZ ;  /* 0x000000f0351a7210 */ /* 0x080fe20007f1e0ff */
[----:B------:R-:W5:Y:S01]  /*1b30*/  LDG.E.U16 R212, desc[UR6][R212.64] ;  /* 0x00000006d4d47981 */ /* 0x000f62000c1e1500 */
[-C--:B------:R-:W-:Y:S02]  /*1b40*/  IADD3 R36, P5, R36, R240.reuse, RZ ;  /* 0x000000f024247210 */ /* 0x080fe40007fbe0ff */
[----:B------:R-:W-:Y:S01]  /*1b50*/  IADD3 R72, P6, R249, R240, RZ ;  /* 0x000000f0f9487210 */ /* 0x000fe20007fde0ff */
[----:B------:R-:W5:Y:S01]  /*1b60*/  LDG.E.U16 R210, desc[UR6][R210.64] ;  /* 0x00000006d2d27981 */ /* 0x000f62000c1e1500 */
[----:B------:R-:W-:-:S02]  /*1b70*/  LEA.HI.X.SX32 R53, R27, R241, 0x1, P3 ;  /* 0x000000f11b357211 */ /* 0x000fc400018f0eff */
[-C--:B------:R-:W-:Y:S01]  /*1b80*/  LEA.HI.X.SX32 R43, R43, R241.reuse, 0x1, P4 ;  /* 0x000000f12b2b7211 */ /* 0x080fe200020f0eff */
[----:B------:R-:W5:Y:S01]  /*1b90*/  LDG.E.U16 R208, desc[UR6][R208.64] ;  /* 0x00000006d0d07981 */ /* 0x000f62000c1e1500 */
[-C--:B------:R-:W-:Y:S02]  /*1ba0*/  LEA.HI.X.SX32 R55, R41, R241.reuse, 0x1, P2 ;  /* 0x000000f129377211 */ /* 0x080fe400010f0eff */
[-C--:B------:R-:W-:Y:S01]  /*1bb0*/  IADD3 R24, P3, R29, R240.reuse, RZ ;  /* 0x000000f01d187210 */ /* 0x080fe20007f7e0ff */
[----:B------:R-:W5:Y:S01]  /*1bc0*/  LDG.E.U16 R206, desc[UR6][R206.64] ;  /* 0x00000006cece7981 */ /* 0x000f62000c1e1500 */
[-C--:B------:R-:W-:Y:S02]  /*1bd0*/  IADD3 R48, P4, R73, R240.reuse, RZ ;  /* 0x000000f049307210 */ /* 0x080fe40007f9e0ff */
[C---:B------:R-:W-:Y:S01]  /*1be0*/  IADD3 R50, P2, R15.reuse, R240, RZ ;  /* 0x000000f00f327210 */ /* 0x040fe20007f5e0ff */
[----:B------:R-:W5:Y:S01]  /*1bf0*/  LDG.E.U16 R204, desc[UR6][R204.64] ;  /* 0x00000006cccc7981 */ /* 0x000f62000c1e1500 */
[-C--:B------:R-:W-:Y:S01]  /*1c00*/  LEA.HI.X.SX32 R29, R15, R241.reuse, 0x1, P1 ;  /* 0x000000f10f1d7211 */ /* 0x080fe200008f0eff */
[----:B------:R-:W-:Y:S01]  /*1c10*/  IMAD R15, R17, 0x6e, RZ ;  /* 0x0000006e110f7824 */ /* 0x000fe200078e02ff */
[-C--:B------:R-:W-:Y:S01]  /*1c20*/  LEA.HI.X.SX32 R37, R37, R241.reuse, 0x1, P5 ;  /* 0x000000f125257211 */ /* 0x080fe200028f0eff */
[----:B------:R-:W5:Y:S01]  /*1c30*/  LDG.E.U16 R202, desc[UR6][R202.64] ;  /* 0x00000006caca7981 */ /* 0x000f62000c1e1500 */
[----:B------:R-:W-:-:S02]  /*1c40*/  LEA.HI.X.SX32 R73, R47, R241, 0x1, P6 ;  /* 0x000000f12f497211 */ /* 0x000fc400030f0eff */
[-C--:B------:R-:W-:Y:S01]  /*1c50*/  IADD3 R32, P5, R32, R240.reuse, RZ ;  /* 0x000000f020207210 */ /* 0x080fe20007fbe0ff */
[----:B------:R-:W5:Y:S01]  /*1c60*/  LDG.E.U16 R166, desc[UR6][R166.64] ;  /* 0x00000006a6a67981 */ /* 0x000f62000c1e1500 */
[-C--:B------:R-:W-:Y:S02]  /*1c70*/  IADD3 R46, P6, R49, R240.reuse, RZ ;  /* 0x000000f0312e7210 */ /* 0x080fe40007fde0ff */
[-C--:B------:R-:W-:Y:S01]  /*1c80*/  LEA.HI.X.SX32 R49, R11, R241.reuse, 0x1, P4 ;  /* 0x000000f10b317211 */ /* 0x080fe200020f0eff */
[----:B------:R-:W-:Y:S01]  /*1c90*/  IMAD R11, R17, 0x37, RZ ;  /* 0x00000037110b7824 */ /* 0x000fe200078e02ff */
[-C--:B------:R-:W-:Y:S01]  /*1ca0*/  IADD3 R18, P1, R19, R240.reuse, RZ ;  /* 0x000000f013127210 */ /* 0x080fe20007f3e0ff */
[----:B------:R-:W-:Y:S01]  /*1cb0*/  IMAD R19, R17, 0xbe, RZ ;  /* 0x000000be11137824 */ /* 0x000fe200078e02ff */
[-C--:B------:R-:W-:Y:S01]  /*1cc0*/  LEA.HI.X.SX32 R51, R21, R241.reuse, 0x1, P2 ;  /* 0x000000f115337211 */ /* 0x080fe200010f0eff */
[----:B------:R-:W-:Y:S01]  /*1cd0*/  IMAD R21, R17, 0xce, RZ ;  /* 0x000000ce11157824 */ /* 0x000fe200078e02ff */
[CC--:B------:R-:W-:Y:S01]  /*1ce0*/  IADD3 R10, P4, R15.reuse, R240.reuse, RZ ;  /* 0x000000f00f0a7210 */ /* 0x0c0fe20007f9e0ff */
[----:B------:R-:W5:Y:S01]  /*1cf0*/  LDG.E.U16 R200, desc[UR6][R200.64] ;  /* 0x00000006c8c87981 */ /* 0x000f62000c1e1500 */
[-C--:B------:R-:W-:Y:S01]  /*1d00*/  LEA.HI.X.SX32 R27, R15, R241.reuse, 0x1, P0 ;  /* 0x000000f10f1b7211 */ /* 0x080fe200000f0eff */
[----:B------:R-:W-:Y:S01]  /*1d10*/  IMAD R15, R17, 0x7e, RZ ;  /* 0x0000007e110f7824 */ /* 0x000fe200078e02ff */
[----:B------:R-:W-:Y:S01]  /*1d20*/  LEA.HI.X.SX32 R33, R33, R241, 0x1, P5 ;  /* 0x000000f121217211 */ /* 0x000fe200028f0eff */
[----:B------:R-:W5:Y:S01]  /*1d30*/  LDG.E.U16 R198, desc[UR6][R198.64] ;  /* 0x00000006c6c67981 */ /* 0x000f62000c1e1500 */
[----:B------:R-:W-:-:S02]  /*1d40*/  IADD3 R30, P5, R247, R240, RZ ;  /* 0x000000f0f71e7210 */ /* 0x000fc40007fbe0ff */
[-C--:B------:R-:W-:Y:S01]  /*1d50*/  LEA.HI.X.SX32 R11, R11, R241.reuse, 0x1, P4 ;  /* 0x000000f10b0b7211 */ /* 0x080fe200020f0eff */
[----:B------:R-:W5:Y:S01]  /*1d60*/  LDG.E.U16 R194, desc[UR6][R194.64] ;  /* 0x00000006c2c27981 */ /* 0x000f62000c1e1500 */
[-C--:B------:R-:W-:Y:S01]  /*1d70*/  LEA.HI.X.SX32 R47, R13, R241.reuse, 0x1, P6 ;  /* 0x000000f10d2f7211 */ /* 0x080fe200030f0eff */
[----:B------:R-:W-:Y:S01]  /*1d80*/  IMAD R13, R17, 0x3f, RZ ;  /* 0x0000003f110d7824 */ /* 0x000fe200078e02ff */
[-C--:B------:R-:W-:Y:S01]  /*1d90*/  IADD3 R16, P4, R19, R240.reuse, RZ ;  /* 0x000000f013107210 */ /* 0x080fe20007f9e0ff */
[----:B------:R-:W-:Y:S01]  /*1da0*/  IMAD R19, R17, 0xde, RZ ;  /* 0x000000de11137824 */ /* 0x000fe200078e02ff */
[----:B------:R-:W-:Y:S01]  /*1db0*/  LEA.HI.X.SX32 R31, R31, R241, 0x1, P5 ;  /* 0x000000f11f1f7211 */ /* 0x000fe200028f0eff */
[----:B------:R-:W5:Y:S01]  /*1dc0*/  LDG.E.U16 R100, desc[UR6][R100.64] ;  /* 0x0000000664647981 */ /* 0x000f62000c1e1500 */
[-C--:B------:R-:W-:Y:S01]  /*1dd0*/  IADD3 R14, P0, R21, R240.reuse, RZ ;  /* 0x000000f0150e7210 */ /* 0x080fe20007f1e0ff */
[----:B------:R-:W-:Y:S01]  /*1de0*/  IMAD R21, R17, 0xee, RZ ;  /* 0x000000ee11157824 */ /* 0x000fe200078e02ff */
[-C--:B------:R-:W-:Y:S01]  /*1df0*/  IADD3 R40, P6, R15, R240.reuse, RZ ;  /* 0x000000f00f287210 */ /* 0x080fe20007fde0ff */
[----:B------:R-:W5:Y:S01]  /*1e00*/  LDG.E.U16 R126, desc[UR6][R126.64] ;  /* 0x000000067e7e7981 */ /* 0x000f62000c1e1500 */
[----:B------:R-:W-:-:S02]  /*1e10*/  IADD3 R44, P5, R45, R240, RZ ;  /* 0x000000f02d2c7210 */ /* 0x000fc40007fbe0ff */
[-C--:B------:R-:W-:Y:S01]  /*1e20*/  LEA.HI.X.SX32 R41, R13, R241.reuse, 0x1, P6 ;  /* 0x000000f10d297211 */ /* 0x080fe200030f0eff */
[----:B------:R-:W5:Y:S01]  /*1e30*/  LDG.E.U16 R188, desc[UR6][R188.64] ;  /* 0x00000006bcbc7981 */ /* 0x000f62000c1e1500 */
[-C--:B------:R-:W-:Y:S02]  /*1e40*/  IADD3 R20, P2, R25, R240.reuse, RZ ;  /* 0x000000f019147210 */ /* 0x080fe40007f5e0ff */
[-C--:B------:R-:W-:Y:S01]  /*1e50*/  IADD3 R12, P6, R19, R240.reuse, RZ ;  /* 0x000000f0130c7210 */ /* 0x080fe20007fde0ff */
[----:B------:R-:W5:Y:S01]  /*1e60*/  LDG.E.U16 R186, desc[UR6][R186.64] ;  /* 0x00000006baba7981 */ /* 0x000f62000c1e1500 */
[----:B------:R-:W-:Y:S01]  /*1e70*/  LEA.HI.X.SX32 R45, R15, R241, 0x1, P5 ;  /* 0x000000f10f2d7211 */ /* 0x000fe200028f0eff */
[----:B------:R-:W-:Y:S01]  /*1e80*/  IMAD R25, R17, 0x47, RZ ;  /* 0x0000004711197824 */ /* 0x000fe200078e02ff */
[----:B-1----:R-:W-:Y:S01]  /*1e90*/  IADD3 R240, P5, R21, R240, RZ ;  /* 0x000000f015f07210 */ /* 0x002fe20007fbe0ff */
[----:B------:R-:W5:Y:S01]  /*1ea0*/  LDG.E.U16 R184, desc[UR6][R184.64] ;  /* 0x00000006b8b87981 */ /* 0x000f62000c1e1500 */
[----:B------:R-:W-:-:S03]  /*1eb0*/  IMAD R21, R17, 0x4f, RZ ;  /* 0x0000004f11157824 */ /* 0x000fc600078e02ff */
        /* <DEDUP_REMOVED lines=10> */
[----:B------:R-:W5:Y:S04]  /*1f60*/  LDG.E.U16 R98, desc[UR6][R98.64] ;  /* 0x0000000662627981 */ /* 0x000f68000c1e1500 */
        /* <DEDUP_REMOVED lines=18> */
[----:B------:R-:W5:Y:S01]  /*2090*/  LDG.E.U16 R136, desc[UR6][R136.64] ;  /* 0x0000000688887981 */ /* 0x000f62000c1e1500 */
[----:B------:R-:W-:-:S02]  /*20a0*/  LEA.HI.X.SX32 R25, R25, R241, 0x1, P3 ;  /* 0x000000f119197211 */ /* 0x000fc400018f0eff */
[-C--:B------:R-:W-:Y:S01]  /*20b0*/  LEA.HI.X.SX32 R21, R21, R241.reuse, 0x1, P2 ;  /* 0x000000f115157211 */ /* 0x080fe200010f0eff */
[----:B------:R-:W5:Y:S01]  /*20c0*/  LDG.E.U16 R196, desc[UR6][R196.64] ;  /* 0x00000006c4c47981 */ /* 0x000f62000c1e1500 */
[-C--:B------:R-:W-:Y:S02]  /*20d0*/  LEA.HI.X.SX32 R19, R19, R241.reuse, 0x1, P1 ;  /* 0x000000f113137211 */ /* 0x080fe400008f0eff */
[-C--:B------:R-:W-:Y:S01]  /*20e0*/  LEA.HI.X.SX32 R17, R248, R241.reuse, 0x1, P4 ;  /* 0x000000f1f8117211 */ /* 0x080fe200020f0eff */
[----:B------:R-:W5:Y:S01]  /*20f0*/  LDG.E.U16 R192, desc[UR6][R192.64] ;  /* 0x00000006c0c07981 */ /* 0x000f62000c1e1500 */
[-C--:B------:R-:W-:Y:S02]  /*2100*/  LEA.HI.X.SX32 R15, R15, R241.reuse, 0x1, P0 ;  /* 0x000000f10f0f7211 */ /* 0x080fe400000f0eff */
[-C--:B------:R-:W-:Y:S01]  /*2110*/  LEA.HI.X.SX32 R13, R13, R241.reuse, 0x1, P6 ;  /* 0x000000f10d0d7211 */ /* 0x080fe200030f0eff */
[----:B------:R-:W5:Y:S01]  /*2120*/  LDG.E.U16 R190, desc[UR6][R190.64] ;  /* 0x00000006bebe7981 */ /* 0x000f62000c1e1500 */
[----:B------:R-:W-:-:S03]  /*2130*/  LEA.HI.X.SX32 R241, R247, R241, 0x1, P5 ;  /* 0x000000f1f7f17211 */ /* 0x000fc600028f0eff */
        /* <DEDUP_REMOVED lines=23> */
[----:B------:R0:W5:Y:S04]  /*22b0*/  LDG.E.U16 R39, desc[UR6][R22.64] ;  /* 0x0000000616277981 */ /* 0x000168000c1e1500 */
        /* <DEDUP_REMOVED lines=31> */
[----:B------:R5:W5:Y:S04]  /*24b0*/  LDG.E.U16 R31, desc[UR6][R16.64] ;  /* 0x00000006101f7981 */ /* 0x000b68000c1e1500 */
[----:B------:R-:W5:Y:S04]  /*24c0*/  LDG.E.U16 R14, desc[UR6][R14.64] ;  /* 0x000000060e0e7981 */ /* 0x000f68000c1e1500 */
[----:B------:R-:W5:Y:S04]  /*24d0*/  LDG.E.U16 R12, desc[UR6][R12.64] ;  /* 0x000000060c0c7981 */ /* 0x000f68000c1e1500 */
[----:B------:R-:W5:Y:S01]  /*24e0*/  LDG.E.U16 R240, desc[UR6][R240.64] ;  /* 0x00000006f0f07981 */ /* 0x000f62000c1e1500 */
[----:B------:R-:W3:Y:S01]  /*24f0*/  S2UR UR5, SR_CgaCtaId ;  /* 0x00000000000579c3 */ /* 0x000ee20000008800 */
[C---:B0-----:R-:W-:Y:S01]  /*2500*/  IMAD.SHL.U32 R22, R0.reuse, 0x2, RZ ;  /* 0x0000000200167824 */ /* 0x041fe200078e00ff */
[----:B------:R-:W-:Y:S01]  /*2510*/  UMOV UR4, 0x400 ;  /* 0x0000040000047882 */ /* 0x000fe20000000000 */
[----:B------:R-:W-:-:S03]  /*2520*/  LOP3.LUT R23, R0, 0x40, RZ, 0xc0, !PT ;  /* 0x0000004000177812 */ /* 0x000fc600078ec0ff */
[----:B-1----:R-:W-:-:S04]  /*2530*/  LOP3.LUT R20, R22, 0x7e, RZ, 0xc0, !PT ;  /* 0x0000007e16147812 */ /* 0x002fc800078ec0ff */
[----:B------:R-:W-:Y:S01]  /*2540*/  LEA R11, R23, R20, 0x8 ;  /* 0x00000014170b7211 */ /* 0x000fe200078e40ff */
[----:B---3--:R-:W-:-:S09]  /*2550*/  ULEA UR4, UR5, UR4, 0x18 ;  /* 0x0000000405047291 */ /* 0x008fd2000f8ec03f */
[----:B----4-:R0:W-:Y:S04]  /*2560*/  STS.U16 [R11+UR4+0x800], R5 ;  /* 0x000800050b007988 */ /* 0x0101e80008000404 */
[----:B------:R-:W-:Y:S01]  /*2570*/  STS.U16 [R11+UR4+0x400], R7 ;  /* 0x000400070b007988 */ /* 0x000fe20008000404 */
[----:B0-----:R-:W-:-:S03]  /*2580*/  LOP3.LUT R5, R11, 0x10, RZ, 0x3c, !PT ;  /* 0x000000100b057812 */ /* 0x001fc600078e3cff */
[----:B--2---:R-:W-:Y:S04]  /*2590*/  STS.U16 [R11+UR4+0x1000], R4 ;  /* 0x001000040b007988 */ /* 0x004fe80008000404 */
[----:B-----5:R0:W-:Y:S04]  /*25a0*/  STS.U16 [R11+UR4], R3 ;  /* 0x000000030b007988 */ /* 0x0201e80008000404 */
[----:B------:R-:W-:Y:S04]  /*25b0*/  STS.U16 [R11+UR4+0x2000], R6 ;  /* 0x002000060b007988 */ /* 0x000fe80008000404 */
[----:B------:R-:W-:Y:S01]  /*25c0*/  STS.U16 [R11+UR4+0x2400], R246 ;  /* 0x002400f60b007988 */ /* 0x000fe20008000404 */
[----:B0-----:R-:W-:-:S03]  /*25d0*/  LOP3.LUT R3, R11, 0x20, RZ, 0x3c, !PT ;  /* 0x000000200b037812 */ /* 0x001fc600078e3cff */
[----:B------:R-:W-:Y:S04]  /*25e0*/  STS.U16 [R11+UR4+0x1400], R245 ;  /* 0x001400f50b007988 */ /* 0x000fe80008000404 */
        /* <DEDUP_REMOVED lines=24> */
[----:B------:R0:W-:Y:S01]  /*2770*/  STS.U16 [R5+UR4+0x3c80], R198 ;  /* 0x003c80c605007988 */ /* 0x0001e20008000404 */
[----:B------:R-:W-:-:S03]  /*2780*/  ISETP.GE.AND P0, PT, R250, 0x1, PT ;  /* 0x00000001fa00780c */ /* 0x000fc60003f06270 */
        /* <DEDUP_REMOVED lines=16> */
[----:B------:R0:W-:Y:S04]  /*2890*/  STS.U16 [R3+UR4+0x3d00], R168 ;  /* 0x003d00a803007988 */ /* 0x0001e80008000404 */
        /* <DEDUP_REMOVED lines=67> */
[----:B------:R-:W-:Y:S01]  /*2cd0*/  STS.U16 [R3+UR4+0x3f00], R44 ;  /* 0x003f002c03007988 */ /* 0x000fe20008000404 */
[----:B------:R-:W-:-:S03]  /*2ce0*/  IMAD.MOV.U32 R16, RZ, RZ, 0x3f800000 ;  /* 0x3f800000ff107424 */ /* 0x000fc600078e00ff */
[----:B------:R-:W-:Y:S01]  /*2cf0*/  STS.U16 [R5+UR4+0x380], R102 ;  /* 0x0003806605007988 */ /* 0x000fe20008000404 */
[----:B------:R-:W-:-:S03]  /*2d00*/  MOV R11, 0xff800000 ;  /* 0xff800000000b7802 */ /* 0x000fc60000000f00 */
[----:B------:R0:W-:Y:S01]  /*2d10*/  STS.U16 [R5+UR4+0x780], R88 ;  /* 0x0007805805007988 */ /* 0x0001e20008000404 */
[----:B------:R-:W-:-:S03]  /*2d20*/  MOV R9, 0xff800000 ;  /* 0xff80000000097802 */ /* 0x000fc60000000f00 */
[----:B------:R-:W-:Y:S01]  /*2d30*/  STS.U16 [R5+UR4+0xb80], R60 ;  /* 0x000b803c05007988 */ /* 0x000fe20008000404 */
[----:B------:R-:W-:-:S03]  /*2d40*/  IMAD.MOV.U32 R8, RZ, RZ, -0x800000 ;  /* 0xff800000ff087424 */ /* 0x000fc600078e00ff */
[----:B------:R-:W-:Y:S01]  /*2d50*/  STS.U16 [R5+UR4+0xf80], R56 ;  /* 0x000f803805007988 */ /* 0x000fe20008000404 */
[----:B------:R-:W-:-:S03]  /*2d60*/  MOV R17, 0x3f800000 ;  /* 0x3f80000000117802 */ /* 0x000fc60000000f00 */
[----:B------:R-:W-:Y:S01]  /*2d70*/  STS.U16 [R5+UR4+0x1380], R54 ;  /* 0x0013803605007988 */ /* 0x000fe20008000404 */
[----:B------:R-:W-:-:S03]  /*2d80*/  MOV R19, 0x3f800000 ;  /* 0x3f80000000137802 */ /* 0x000fc60000000f00 */
[----:B------:R-:W-:Y:S01]  /*2d90*/  STS.U16 [R5+UR4+0x1780], R50 ;  /* 0x0017803205007988 */ /* 0x000fe20008000404 */
[----:B0-----:R-:W-:-:S03]  /*2da0*/  CS2R R88, SRZ ;  /* 0x0000000000587805 */ /* 0x001fc6000001ff00 */
[----:B------:R0:W-:Y:S01]  /*2db0*/  STS.U16 [R5+UR4+0x1b80], R10 ;  /* 0x001b800a05007988 */ /* 0x0001e20008000404 */
[----:B------:R-:W-:-:S03]  /*2dc0*/  CS2R R90, SRZ ;  /* 0x00000000005a7805 */ /* 0x000fc6000001ff00 */
[----:B------:R-:W-:Y:S01]  /*2dd0*/  STS.U16 [R5+UR4+0x1f80], R40 ;  /* 0x001f802805007988 */ /* 0x000fe20008000404 */
[----:B------:R-:W-:-:S03]  /*2de0*/  CS2R R92, SRZ ;  /* 0x00000000005c7805 */ /* 0x000fc6000001ff00 */
[----:B------:R-:W-:Y:S01]  /*2df0*/  STS.U16 [R5+UR4+0x3f80], R32 ;  /* 0x003f802005007988 */ /* 0x000fe20008000404 */
[----:B------:R-:W-:-:S03]  /*2e00*/  CS2R R94, SRZ ;  /* 0x00000000005e7805 */ /* 0x000fc6000001ff00 */
[----:B------:R-:W-:Y:S01]  /*2e10*/  STS.U16 [R5+UR4+0x2380], R24 ;  /* 0x0023801805007988 */ /* 0x000fe20008000404 */
[----:B0-----:R-:W-:-:S03]  /*2e20*/  IMAD.MOV.U32 R10, RZ, RZ, -0x800000 ;  /* 0xff800000ff0a7424 */ /* 0x001fc600078e00ff */
[----:B------:R-:W-:Y:S01]  /*2e30*/  STS.U16 [R5+UR4+0x2780], R21 ;  /* 0x0027801505007988 */ /* 0x000fe20008000404 */
[----:B------:R-:W-:-:S03]  /*2e40*/  CS2R R96, SRZ ;  /* 0x0000000000607805 */ /* 0x000fc6000001ff00 */
[----:B------:R0:W-:Y:S01]  /*2e50*/  STS.U16 [R5+UR4+0x2b80], R18 ;  /* 0x002b801205007988 */ /* 0x0001e20008000404 */
[----:B------:R-:W-:-:S03]  /*2e60*/  CS2R R98, SRZ ;  /* 0x0000000000627805 */ /* 0x000fc6000001ff00 */
[----:B------:R1:W-:Y:S01]  /*2e70*/  STS.U16 [R5+UR4+0x2f80], R31 ;  /* 0x002f801f05007988 */ /* 0x0003e20008000404 */
[----:B------:R-:W-:-:S03]  /*2e80*/  CS2R R100, SRZ ;  /* 0x0000000000647805 */ /* 0x000fc6000001ff00 */
[----:B------:R2:W-:Y:S01]  /*2e90*/  STS.U16 [R5+UR4+0x3380], R14 ;  /* 0x0033800e05007988 */ /* 0x0005e20008000404 */
[----:B------:R-:W-:-:S03]  /*2ea0*/  CS2R R102, SRZ ;  /* 0x0000000000667805 */ /* 0x000fc6000001ff00 */
[----:B------:R2:W-:Y:S01]  /*2eb0*/  STS.U16 [R5+UR4+0x3780], R12 ;  /* 0x0037800c05007988 */ /* 0x0005e20008000404 */
[----:B0-----:R-:W-:-:S03]  /*2ec0*/  IMAD.MOV.U32 R18, RZ, RZ, 0x3f800000 ;  /* 0x3f800000ff127424 */ /* 0x001fc600078e00ff */
[----:B------:R2:W-:Y:S01]  /*2ed0*/  STS.U16 [R5+UR4+0x3b80], R240 ;  /* 0x003b80f005007988 */ /* 0x0005e20008000404 */
[----:B------:R-:W-:Y:S02]  /*2ee0*/  CS2R R104, SRZ ;  /* 0x0000000000687805 */ /* 0x000fe4000001ff00 */
[----:B------:R-:W-:Y:S02]  /*2ef0*/  CS2R R106, SRZ ;  /* 0x00000000006a7805 */ /* 0x000fe4000001ff00 */
[----:B------:R-:W-:Y:S02]  /*2f00*/  CS2R R108, SRZ ;  /* 0x00000000006c7805 */ /* 0x000fe4000001ff00 */
[----:B------:R-:W-:Y:S02]  /*2f10*/  CS2R R110, SRZ ;  /* 0x00000000006e7805 */ /* 0x000fe4000001ff00 */
[----:B------:R-:W-:Y:S02]  /*2f20*/  CS2R R112, SRZ ;  /* 0x0000000000707805 */ /* 0x000fe4000001ff00 */
[----:B------:R-:W-:-:S02]  /*2f30*/  CS2R R114, SRZ ;  /* 0x0000000000727805 */ /* 0x000fc4000001ff00 */
        /* <DEDUP_REMOVED lines=21> */
[----:B-1----:R-:W-:Y:S02]  /*3090*/  CS2R R30, SRZ ;  /* 0x00000000001e7805 */ /* 0x002fe4000001ff00 */
        /* <DEDUP_REMOVED lines=27> */
[----:B------:R-:W-:Y:S01]  /*3250*/  CS2R R86, SRZ ;  /* 0x0000000000567805 */ /* 0x000fe2000001ff00 */
[----:B--2---:R-:W-:Y:S06]  /*3260*/  @!P0 BRA `(.L_x_0) ;  /* 0x0000004400e88947 */ /* 0x004fec0003800000 */
[----:B------:R-:W0:Y:S01]  /*3270*/  LDC R25, c[0x0][0x268] ;  /* 0x00009a00ff197b82 */ /* 0x000e220000000800 */
[----:B------:R-:W-:Y:S01]  /*3280*/  SHF.R.U32.HI R3, RZ, 0x5, R0 ;  /* 0x00000005ff037819 */ /* 0x000fe20000011600 */
[----:B------:R-:W-:Y:S01]  /*3290*/  ULDC UR5, c[0x0][0x258] ;  /* 0x0000960000057ab9 */ /* 0x000fe20000000800 */
[----:B------:R-:W-:Y:S01]  /*32a0*/  ISETP.NE.U32.AND P0, PT, R23, RZ, PT ;  /* 0x000000ff1700720c */ /* 0x000fe20003f05070 */
[----:B------:R-:W-:Y:S01]  /*32b0*/  IMAD R2, R2, UR5, RZ ;  /* 0x0000000502027c24 */ /* 0x000fe2000f8e02ff */
[----:B------:R-:W-:Y:S01]  /*32c0*/  SGXT.U32 R3, R3, 0x2 ;  /* 0x000000020303781a */ /* 0x000fe20000000000 */
[----:B------:R-:W-:Y:S01]  /*32d0*/  ULDC.64 UR10, c[0x0][0x220] ;  /* 0x00008800000a7ab9 */ /* 0x000fe20000000a00 */
[----:B------:R-:W-:Y:S01]  /*32e0*/  SEL R21, RZ, 0x90, !P0 ;  /* 0x00000090ff157807 */ /* 0x000fe20004000000 */
[----:B------:R-:W1:Y:S01]  /*32f0*/  LDC.64 R6, c[0x0][0x260] ;  /* 0x00009800ff067b82 */ /* 0x000e620000000a00 */
[----:B------:R-:W-:Y:S01]  /*3300*/  SHF.L.U32 R207, R2, 0x1, RZ ;  /* 0x0000000102cf7819 */ /* 0x000fe200000006ff */
[----:B------:R-:W-:Y:S01]  /*3310*/  ULDC.64 UR8, c[0x0][0x218] ;  /* 0x0000860000087ab9 */ /* 0x000fe20000000a00 */
[----:B------:R-:W-:Y:S01]  /*3320*/  USHF.R.U32.HI UR36, URZ, 0x4, UR4 ;  /* 0x000000043f247899 */ /* 0x000fe20008011604 */
[----:B------:R-:W-:Y:S01]  /*3330*/  CS2R R88, SRZ ;  /* 0x0000000000587805 */ /* 0x000fe2000001ff00 */
[----:B------:R-:W-:Y:S01]  /*3340*/  UMOV UR39, URZ ;  /* 0x0000003f00277c82 */ /* 0x000fe20008000000 */
[----:B------:R-:W-:Y:S01]  /*3350*/  UMOV UR5, URZ ;  /* 0x0000003f00057c82 */ /* 0x000fe20008000000 */
[----:B------:R-:W-:Y:S01]  /*3360*/  USGXT.U32 UR36, UR36, 0xe ;  /* 0x0000000e2424789a */ /* 0x000fe20008000000 */
[----:B------:R-:W2:Y:S01]  /*3370*/  LDC.64 R208, c[0x0][0x250] ;  /* 0x00009400ffd07b82 */ /* 0x000ea20000000a00 */
[----:B------:R-:W-:Y:S01]  /*3380*/  UMOV UR43, 0x80000020 ;  /* 0x80000020002b7882 */ /* 0x000fe20000000000 */
[----:B------:R-:W-:Y:S01]  /*3390*/  CS2R R90, SRZ ;  /* 0x00000000005a7805 */ /* 0x000fe2000001ff00 */
[----:B------:R-:W-:Y:S01]  /*33a0*/  UIADD3 UR32, UP0, UR36, 0x80, URZ ;  /* 0x0000008024207890 */ /* 0x000fe2000ff1e03f */
[----:B------:R-:W-:-:S02]  /*33b0*/  CS2R R92, SRZ ;  /* 0x00000000005c7805 */ /* 0x000fc4000001ff00 */
[----:B------:R-:W-:Y:S02]  /*33c0*/  CS2R R94, SRZ ;  /* 0x00000000005e7805 */ /* 0x000fe4000001ff00 */
[----:B------:R-:W-:Y:S01]  /*33d0*/  CS2R R96, SRZ ;  /* 0x0000000000607805 */ /* 0x000fe2000001ff00 */
[----:B------:R-:W-:Y:S01]  /*33e0*/  UIADD3.X UR33, UR5, 0x40000040, URZ, UP0, !UPT ;  /* 0x4000004005217890 */ /* 0x000fe200087fe43f */
[----:B0-----:R-:W-:Y:S01]  /*33f0*/  IMAD R8, R3, R25, RZ ;  /* 0x0000001903087224 */ /* 0x001fe200078e02ff */
[----:B------:R-:W-:Y:S02]  /*3400*/  LOP3.LUT R3, R0, 0x1f, RZ, 0xc0, !PT ;  /* 0x0000001f00037812 */ /* 0x000fe400078ec0ff */
[----:B------:R-:W-:Y:S01]  /*3410*/  CS2R R98, SRZ ;  /* 0x0000000000627805 */ /* 0x000fe2000001ff00 */
[----:B------:R-:W-:Y:S01]  /*3420*/  UIADD3.64 UR14, UR32, 0x400, URZ ;  /* 0x00000400200e7897 */ /* 0x000fe2000fffe03f */
[----:B------:R-:W-:Y:S01]  /*3430*/  IMAD R10, R25, 0x4, R8 ;  /* 0x00000004190a7824 */ /* 0x000fe200078e0208 */
[----:B------:R-:W-:-:S02]  /*3440*/  CS2R R100, SRZ ;  /* 0x0000000000647805 */ /* 0x000fc4000001ff00 */
[----:B------:R-:W-:Y:S02]  /*3450*/  CS2R R102, SRZ ;  /* 0x0000000000667805 */ /* 0x000fe4000001ff00 */
[----:B------:R-:W-:Y:S02]  /*3460*/  CS2R R104, SRZ ;  /* 0x0000000000687805 */ /* 0x000fe4000001ff00 */
[----:B-1----:R-:W-:Y:S01]  /*3470*/  MOV R4, R7 ;  /* 0x0000000700047202 */ /* 0x002fe20000000f00 */
[----:B------:R-:W-:Y:S01]  /*3480*/  IMAD.MOV.U32 R5, RZ, RZ, R6 ;  /* 0x000000ffff057224 */ /* 0x000fe200078e0006 */
[----:B------:R-:W-:Y:S01]  /*3490*/  LEA R11, R25, R10, 0x2 ;  /* 0x0000000a190b7211 */ /* 0x000fe200078e10ff */
[----:B------:R0:W-:Y:S01]  /*34a0*/  STL [R1+0x190], R7 ;  /* 0x0001900701007387 */ /* 0x0001e20000100800 */
[----:B------:R-:W-:Y:S01]  /*34b0*/  LOP3.LUT R6, R21, 0x7e, R22, 0x78, !PT ;  /* 0x0000007e15067812 */ /* 0x000fe200078e7816 */
[----:B------:R-:W-:Y:S01]  /*34c0*/  IMAD R0, R5, UR61, RZ ;  /* 0x0000003d05007c24 */ /* 0x000fe2000f8e02ff */
[----:B------:R-:W-:Y:S01]  /*34d0*/  CS2R R106, SRZ ;  /* 0x00000000006a7805 */ /* 0x000fe2000001ff00 */
[----:B------:R-:W-:Y:S01]  /*34e0*/  IMAD R12, R25, 0x4, R11 ;  /* 0x00000004190c7824 */ /* 0x000fe200078e020b */
[----:B--2---:R-:W-:Y:S01]  /*34f0*/  SHF.L.U32 R158, R209, 0x2, RZ ;  /* 0x00000002d19e7819 */ /* 0x004fe200000006ff */
[----:B------:R-:W-:Y:S01]  /*3500*/  IMAD R4, R3, R4, RZ ;  /* 0x0000000403047224 */ /* 0x000fe200078e02ff */
[----:B------:R-:W-:Y:S01]  /*3510*/  SHF.L.U32 R86, R209, 0x4, RZ ;  /* 0x00000004d1567819 */ /* 0x000fe200000006ff */
[----:B------:R-:W-:Y:S01]  /*3520*/  IMAD.HI R3, R2, 0x2, RZ ;  /* 0x0000000202037827 */ /* 0x000fe200078e02ff */
[----:B------:R-:W-:-:S02]  /*3530*/  LEA R13, R25, R12, 0x2 ;  /* 0x0000000c190d7211 */ /* 0x000fc400078e10ff */
[----:B------:R-:W-:Y:S02]  /*3540*/  CS2R R108, SRZ ;  /* 0x00000000006c7805 */ /* 0x000fe4000001ff00 */
[----:B------:R-:W-:Y:S01]  /*3550*/  SHF.L.U32 R5, R4, 0x1, RZ ;  /* 0x0000000104057819 */ /* 0x000fe200000006ff */
[C---:B------:R-:W-:Y:S01]  /*3560*/  IMAD.SHL.U32 R2, R0.reuse, 0x2, RZ ;  /* 0x0000000200027824 */ /* 0x040fe200078e00ff */
[----:B------:R-:W-:Y:S01]  /*3570*/  CS2R R110, SRZ ;  /* 0x00000000006e7805 */ /* 0x000fe2000001ff00 */
[----:B------:R-:W-:Y:S01]  /*3580*/  IMAD R14, R25, 0x4, R13 ;  /* 0x00000004190e7824 */ /* 0x000fe200078e020d */
[----:B------:R-:W-:Y:S01]  /*3590*/  CS2R R112, SRZ ;  /* 0x0000000000707805 */ /* 0x000fe2000001ff00 */
[----:B------:R-:W-:Y:S01]  /*35a0*/  IMAD.HI R0, R0, 0x2, RZ ;  /* 0x0000000200007827 */ /* 0x000fe200078e02ff */
[----:B------:R-:W-:Y:S01]  /*35b0*/  IADD3 R189, P0, P3, R5, UR10, R2 ;  /* 0x0000000a05bd7c10 */ /* 0x000fe2000fb1e002 */
[----:B------:R-:W-:Y:S01]  /*35c0*/  UMOV UR10, 0xfffffffe ;  /* 0xfffffffe000a7882 */ /* 0x000fe20000000000 */
[----:B------:R-:W-:Y:S01]  /*35d0*/  LEA R15, R25, R14, 0x2 ;  /* 0x0000000e190f7211 */ /* 0x000fe200078e10ff */
[----:B------:R-:W-:Y:S01]  /*35e0*/  IMAD.HI R9, R4, 0x2, RZ ;  /* 0x0000000204097827 */ /* 0x000fe200078e02ff */
[----:B------:R-:W-:-:S02]  /*35f0*/  CS2R R114, SRZ ;  /* 0x0000000000727805 */ /* 0x000fc4000001ff00 */
[----:B------:R-:W-:Y:S02]  /*3600*/  CS2R R116, SRZ ;  /* 0x0000000000747805 */ /* 0x000fe4000001ff00 */
[----:B------:R-:W-:Y:S01]  /*3610*/  LEA R16, R25, R15, 0x2 ;  /* 0x0000000f19107211 */ /* 0x000fe200078e10ff */
[----:B------:R-:W-:Y:S01]  /*3620*/  IMAD R208, R208, UR61, RZ ;  /* 0x0000003dd0d07c24 */ /* 0x000fe2000f8e02ff */
[----:B------:R-:W-:Y:S01]  /*3630*/  IADD3.X R21, R9, UR11, R0, P0, P3 ;  /* 0x0000000b09157c10 */ /* 0x000fe200087e6400 */
[----:B0-----:R-:W-:Y:S01]  /*3640*/  IMAD R7, R23, 0x40, R20 ;  /* 0x0000004017077824 */ /* 0x001fe200078e0214 */
[----:B------:R-:W-:Y:S01]  /*3650*/  LEA R184, P0, R8, R189, 0x1 ;  /* 0x000000bd08b87211 */ /* 0x000fe200078008ff */
[C---:B------:R-:W-:Y:S01]  /*3660*/  IMAD R17, R25.reuse, 0x4, R16 ;  /* 0x0000000419117824 */ /* 0x040fe200078e0210 */
[----:B------:R-:W-:Y:S01]  /*3670*/  UMOV UR11, 0x7fffffdf ;  /* 0x7fffffdf000b7882 */ /* 0x000fe20000000000 */
[----:B------:R-:W-:Y:S01]  /*3680*/  IMAD.SHL.U32 R206, R208, 0x2, RZ ;  /* 0x00000002d0ce7824 */ /* 0x000fe200078e00ff */
[----:B------:R-:W-:Y:S01]  /*3690*/  LEA.HI.X.SX32 R185, R8, R21, 0x1, P0 ;  /* 0x0000001508b97211 */ /* 0x000fe200000f0eff */
[----:B------:R-:W-:Y:S01]  /*36a0*/  IMAD.HI R208, R208, 0x2, RZ ;  /* 0x00000002d0d07827 */ /* 0x000fe200078e02ff */
[----:B------:R-:W-:-:S02]  /*36b0*/  LEA R18, R25, R17, 0x2 ;  /* 0x0000001119127211 */ /* 0x000fc400078e10ff */
[----:B------:R-:W-:Y:S02]  /*36c0*/  CS2R R118, SRZ ;  /* 0x0000000000767805 */ /* 0x000fe4000001ff00 */
[----:B------:R-:W-:Y:S01]  /*36d0*/  IADD3 R206, P1, P2, R207, UR8, R206 ;  /* 0x00000008cfce7c10 */ /* 0x000fe2000fa3e0ce */
[----:B------:R0:W-:Y:S01]  /*36e0*/  STL.64 [R1+0x78], R184 ;  /* 0x000078b801007387 */ /* 0x0001e20000100a00 */
[----:B------:R-:W-:Y:S01]  /*36f0*/  LEA R19, R25, R18, 0x2 ;  /* 0x0000001219137211 */ /* 0x000fe200078e10ff */
[----:B------:R-:W-:Y:S01]  /*3700*/  IMAD R175, R209, 0x22, RZ ;  /* 0x00000022d1af7824 */ /* 0x000fe200078e02ff */
[----:B------:R-:W-:Y:S01]  /*3710*/  IADD3.X R207, R3, UR9, R208, P1, P2 ;  /* 0x0000000903cf7c10 */ /* 0x000fe20008fe44d0 */
[----:B------:R-:W-:Y:S01]  /*3720*/  IMAD R165, R209, 0x12, RZ ;  /* 0x00000012d1a57824 */ /* 0x000fe200078e02ff */
[-C--:B------:R-:W-:Y:S01]  /*3730*/  LEA R186, P1, R10, R189.reuse, 0x1 ;  /* 0x000000bd0aba7211 */ /* 0x080fe200078208ff */
[----:B------:R-:W-:Y:S01]  /*3740*/  IMAD R2, R25, 0x4, R19 ;  /* 0x0000000419027824 */ /* 0x000fe200078e0213 */
[----:B------:R-:W-:Y:S01]  /*3750*/  LEA R22, P2, R12, R189, 0x1 ;  /* 0x000000bd0c167211 */ /* 0x000fe200078408ff */
[C---:B------:R-:W-:Y:S01]  /*3760*/  IMAD R177, R209.reuse, 0x24, RZ ;  /* 0x00000024d1b17824 */ /* 0x040fe200078e02ff */
[----:B------:R-:W-:Y:S01]  /*3770*/  LEA.HI.X.SX32 R187, R10, R21, 0x1, P1 ;  /* 0x000000150abb7211 */ /* 0x000fe200008f0eff */
[----:B------:R-:W-:Y:S01]  /*3780*/  IMAD R169, R209, 0x11, RZ ;  /* 0x00000011d1a97824 */ /* 0x000fe200078e02ff */
[----:B------:R-:W-:Y:S01]  /*3790*/  LEA R0, R25, R2, 0x2 ;  /* 0x0000000219007211 */ /* 0x000fe200078e10ff */
[----:B------:R-:W-:Y:S01]  /*37a0*/  IMAD R167, R209, 0x9, RZ ;  /* 0x00000009d1a77824 */ /* 0x000fe200078e02ff */
[----:B0-----:R-:W-:Y:S01]  /*37b0*/  LEA R184, P0, R11, R189, 0x1 ;  /* 0x000000bd0bb87211 */ /* 0x001fe200078008ff */
[----:B------:R-:W-:Y:S01]  /*37c0*/  STL.64 [R1+0x70], R186 ;  /* 0x000070ba01007387 */ /* 0x000fe20000100a00 */
[----:B------:R-:W-:Y:S01]  /*37d0*/  LEA R3, R25, R0, 0x2 ;  /* 0x0000000019037211 */ /* 0x000fe200078e10ff */
[----:B------:R-:W-:Y:S01]  /*37e0*/  IMAD R179, R209, 0x26, RZ ;  /* 0x00000026d1b37824 */ /* 0x000fe200078e02ff */
[-C--:B------:R-:W-:Y:S01]  /*37f0*/  LEA.HI.X.SX32 R185, R11, R21.reuse, 0x1, P0 ;  /* 0x000000150bb97211 */ /* 0x080fe200000f0eff */
[----:B------:R-:W-:Y:S01]  /*3800*/  IMAD R159, R209, 0xa, RZ ;  /* 0x0000000ad19f7824 */ /* 0x000fe200078e02ff */
[----:B------:R-:W-:Y:S01]  /*3810*/  LEA.HI.X.SX32 R23, R12, R21, 0x1, P2 ;  /* 0x000000150c177211 */ /* 0x000fe200010f0eff */
[----:B------:R-:W-:Y:S01]  /*3820*/  IMAD R4, R25, 0x4, R3 ;  /* 0x0000000419047824 */ /* 0x000fe200078e0203 */
[----:B------:R-:W-:Y:S01]  /*3830*/  LEA R10, P2, R15, R189, 0x1 ;  /* 0x000000bd0f0a7211 */ /* 0x000fe200078408ff */
[----:B------:R0:W-:Y:S01]  /*3840*/  STL.64 [R1+0x68], R184 ;  /* 0x000068b801007387 */ /* 0x0001e20000100a00 */
[----:B------:R-:W-:Y:S01]  /*3850*/  IADD3 R216, P5, R175, R206, RZ ;  /* 0x000000ceafd87210 */ /* 0x000fe20007fbe0ff */
[----:B------:R-:W-:Y:S01]  /*3860*/  IMAD R156, R209, 0x14, RZ ;  /* 0x00000014d19c7824 */ /* 0x000fe200078e02ff */
[----:B------:R-:W-:Y:S01]  /*3870*/  LEA R5, R25, R4, 0x2 ;  /* 0x0000000419057211 */ /* 0x000fe200078e10ff */
[----:B------:R1:W-:Y:S01]  /*3880*/  STL.64 [R1+0x60], R22 ;  /* 0x0000601601007387 */ /* 0x0003e20000100a00 */
[----:B------:R-:W-:Y:S01]  /*3890*/  LEA.HI.X.SX32 R11, R15, R21, 0x1, P2 ;  /* 0x000000150f0b7211 */ /* 0x000fe200010f0eff */
[----:B------:R-:W-:Y:S01]  /*38a0*/  IMAD R162, R209, 0x13, RZ ;  /* 0x00000013d1a27824 */ /* 0x000fe200078e02ff */
[----:B------:R-:W-:Y:S01]  /*38b0*/  LEA R8, R25, R5, 0x2 ;  /* 0x0000000519087211 */ /* 0x000fe200078e10ff */
[C---:B------:R-:W-:Y:S01]  /*38c0*/  IMAD R160, R209.reuse, 0x5, RZ ;  /* 0x00000005d1a07824 */ /* 0x040fe200078e02ff */
[----:B------:R-:W-:Y:S01]  /*38d0*/  LEA R12, P2, R18, R189, 0x1 ;  /* 0x000000bd120c7211 */ /* 0x000fe200078408ff */
[----:B------:R-:W-:Y:S01]  /*38e0*/  IMAD R181, R209, 0x28, RZ ;  /* 0x00000028d1b57824 */ /* 0x000fe200078e02ff */
[----:B------:R-:W-:Y:S01]  /*38f0*/  LEA.HI.X.SX32 R217, R169, R207, 0x1, P5 ;  /* 0x000000cfa9d97211 */ /* 0x000fe200028f0eff */
[----:B------:R-:W-:Y:S01]  /*3900*/  IMAD R9, R25, 0x4, R8 ;  /* 0x0000000419097824 */ /* 0x000fe200078e0208 */
[-C--:B0-----:R-:W-:Y:S01]  /*3910*/  LEA R184, P0, R13, R189.reuse, 0x1 ;  /* 0x000000bd0db87211 */ /* 0x081fe200078008ff */
[----:B------:R-:W-:Y:S01]  /*3920*/  IMAD R183, R209, 0x2a, RZ ;  /* 0x0000002ad1b77824 */ /* 0x000fe200078e02ff */
[-C--:B------:R-:W-:Y:S01]  /*3930*/  IADD3 R214, P4, R179, R206.reuse, RZ ;  /* 0x000000ceb3d67210 */ /* 0x080fe20007f9e0ff */
[C---:B------:R-:W-:Y:S01]  /*3940*/  IMAD R87, R209.reuse, 0x16, RZ ;  /* 0x00000016d1577824 */ /* 0x040fe200078e02ff */
[C---:B-1----:R-:W-:Y:S01]  /*3950*/  LEA R22, P1, R14.reuse, R189, 0x1 ;  /* 0x000000bd0e167211 */ /* 0x042fe200078208ff */
[----:B------:R-:W-:Y:S01]  /*3960*/  IMAD R173, R209, 0x2c, RZ ;  /* 0x0000002cd1ad7824 */ /* 0x000fe200078e02ff */
[-C--:B------:R-:W-:Y:S01]  /*3970*/  LEA.HI.X.SX32 R185, R13, R21.reuse, 0x1, P0 ;  /* 0x000000150db97211 */ /* 0x080fe200000f0eff */
[C---:B------:R-:W-:Y:S01]  /*3980*/  IMAD R171, R209.reuse, 0x2e, RZ ;  /* 0x0000002ed1ab7824 */ /* 0x040fe200078e02ff */
[-C--:B------:R-:W-:Y:S01]  /*3990*/  LEA.HI.X.SX32 R23, R14, R21.reuse, 0x1, P1 ;  /* 0x000000150e177211 */ /* 0x080fe200008f0eff */
[C---:B------:R-:W-:Y:S01]  /*39a0*/  IMAD R154, R209.reuse, 0x15, RZ ;  /* 0x00000015d19a7824 */ /* 0x040fe200078e02ff */
[----:B------:R-:W-:Y:S01]  /*39b0*/  LEA.HI.X.SX32 R13, R18, R21, 0x1, P2 ;  /* 0x00000015120d7211 */ /* 0x000fe200010f0eff */
[----:B------:R0:W-:Y:S01]  /*39c0*/  STL.64 [R1+0x58], R184 ;  /* 0x000058b801007387 */ /* 0x0001e20000100a00 */
[----:B------:R-:W-:Y:S01]  /*39d0*/  LEA R14, P2, R0, R189, 0x1 ;  /* 0x000000bd000e7211 */ /* 0x000fe200078408ff */
[C---:B------:R-:W-:Y:S01]  /*39e0*/  IMAD R153, R209.reuse, 0xb, RZ ;  /* 0x0000000bd1997824 */ /* 0x040fe200078e02ff */
[----:B------:R-:W-:Y:S01]  /*39f0*/  LEA.HI.X.SX32 R215, R162, R207, 0x1, P4 ;  /* 0x000000cfa2d77211 */ /* 0x000fe200020f0eff */
[----:B------:R1:W-:Y:S01]  /*3a00*/  STL.64 [R1+0x50], R22 ;  /* 0x0000501601007387 */ /* 0x0003e20000100a00 */
[----:B------:R-:W-:Y:S01]  /*3a10*/  LEA.HI.X.SX32 R15, R0, R21, 0x1, P2 ;  /* 0x00000015000f7211 */ /* 0x000fe200010f0eff */
[----:B------:R-:W-:Y:S01]  /*3a20*/  IMAD R85, R209, 0x17, RZ ;  /* 0x00000017d1557824 */ /* 0x000fe200078e02ff */
[----:B------:R-:W-:Y:S01]  /*3a30*/  IADD3 R218, P6, R173, R206, RZ ;  /* 0x000000ceadda7210 */ /* 0x000fe20007fde0ff */
[----:B------:R2:W-:Y:S01]  /*3a40*/  STL.64 [R1+0x48], R10 ;  /* 0x0000480a01007387 */ /* 0x0005e20000100a00 */
[----:B------:R-:W-:Y:S01]  /*3a50*/  IMAD R80, R209, 0x6, RZ ;  /* 0x00000006d1507824 */ /* 0x000fe200078e02ff */
[----:B------:R-:W-:Y:S01]  /*3a60*/  UIADD3 UR9, UR4, 0x8000, URZ ;  /* 0x0000800004097890 */ /* 0x000fe2000fffe03f */
[----:B------:R-:W-:Y:S01]  /*3a70*/  LEA.HI.X.SX32 R219, R87, R207, 0x1, P6 ;  /* 0x000000cf57db7211 */ /* 0x000fe200030f0eff */
[C---:B------:R-:W-:Y:S01]  /*3a80*/  IMAD R79, R209.reuse, 0xc, RZ ;  /* 0x0000000cd14f7824 */ /* 0x040fe200078e02ff */
[CC--:B0-----:R-:W-:Y:S01]  /*3a90*/  LEA R184, P0, R16.reuse, R189.reuse, 0x1 ;  /* 0x000000bd10b87211 */ /* 0x0c1fe200078008ff */
[----:B------:R-:W-:Y:S01]  /*3aa0*/  IMAD R76, R209, 0x18, RZ ;  /* 0x00000018d14c7824 */ /* 0x000fe200078e02ff */
[----:B------:R-:W-:Y:S01]  /*3ab0*/  USHF.R.U32.HI UR9, URZ, 0x4, UR9 ;  /* 0x000000043f097899 */ /* 0x000fe20008011609 */
[----:B-1----:R-:W-:Y:S01]  /*3ac0*/  LEA R22, P1, R17, R189, 0x1 ;  /* 0x000000bd11167211 */ /* 0x002fe200078208ff */
[C---:B------:R-:W-:Y:S01]  /*3ad0*/  IMAD R82, R209.reuse, 0x3, RZ ;  /* 0x00000003d1527824 */ /* 0x040fe200078e02ff */
[----:B------:R-:W-:Y:S01]  /*3ae0*/  LEA.HI.X.SX32 R185, R16, R21, 0x1, P0 ;  /* 0x0000001510b97211 */ /* 0x000fe200000f0eff */
[----:B------:R-:W-:Y:S01]  /*3af0*/  IMAD R163, R209, 0x30, RZ ;  /* 0x00000030d1a37824 */ /* 0x000fe200078e02ff */
[----:B--2---:R-:W-:Y:S01]  /*3b00*/  LEA R10, R25, R9, 0x2 ;  /* 0x00000009190a7211 */ /* 0x004fe200078e10ff */
[----:B------:R-:W-:Y:S01]  /*3b10*/  IMAD R161, R209, 0x32, RZ ;  /* 0x00000032d1a17824 */ /* 0x000fe200078e02ff */
[----:B------:R-:W-:Y:S01]  /*3b20*/  LEA.HI.X.SX32 R23, R17, R21, 0x1, P1 ;  /* 0x0000001511177211 */ /* 0x000fe200008f0eff */
[----:B------:R-:W-:Y:S01]  /*3b30*/  STL.64 [R1+0x40], R184 ;  /* 0x000040b801007387 */ /* 0x000fe20000100a00 */
[----:B------:R-:W-:Y:S01]  /*3b40*/  LEA R11, R25, R10, 0x2 ;  /* 0x0000000a190b7211 */ /* 0x000fe200078e10ff */
[C---:B------:R-:W-:Y:S01]  /*3b50*/  IMAD R157, R209.reuse, 0x34, RZ ;  /* 0x00000034d19d7824 */ /* 0x040fe200078e02ff */
[C---:B------:R-:W-:Y:S01]  /*3b60*/  LEA R16, P1, R2.reuse, R189, 0x1 ;  /* 0x000000bd02107211 */ /* 0x040fe200078208ff */
[----:B------:R0:W-:Y:S01]  /*3b70*/  STL.64 [R1+0x38], R22 ;  /* 0x0000381601007387 */ /* 0x0001e20000100a00 */
[----:B------:R-:W-:Y:S01]  /*3b80*/  USGXT.U32 UR38, UR9, 0xe ;  /* 0x0000000e0926789a */ /* 0x000fe20008000000 */
[C---:B------:R-:W-:Y:S01]  /*3b90*/  IMAD R155, R209.reuse, 0x36, RZ ;  /* 0x00000036d19b7824 */ /* 0x040fe200078e02ff */
[----:B------:R-:W-:Y:S01]  /*3ba0*/  LEA.HI.X.SX32 R17, R2, R21, 0x1, P1 ;  /* 0x0000001502117211 */ /* 0x000fe200008f0eff */
[----:B------:R1:W-:Y:S01]  /*3bb0*/  STL.64 [R1+0x30], R12 ;  /* 0x0000300c01007387 */ /* 0x0003e20000100a00 */
[----:B------:R-:W-:Y:S01]  /*3bc0*/  UIADD3 UR34, UP1, UR38, 0x2, URZ ;  /* 0x0000000226227890 */ /* 0x000fe2000ff3e03f */
[C---:B------:R-:W-:Y:S01]  /*3bd0*/  IMAD R83, R209.reuse, 0x38, RZ ;  /* 0x00000038d1537824 */ /* 0x040fe200078e02ff */
[----:B------:R-:W-:Y:S01]  /*3be0*/  UMOV UR8, URZ ;  /* 0x0000003f00087c82 */ /* 0x000fe20008000000 */
[C---:B------:R-:W-:Y:S01]  /*3bf0*/  IMAD R81, R209.reuse, 0x3a, RZ ;  /* 0x0000003ad1517824 */ /* 0x040fe200078e02ff */
[----:B------:R-:W-:Y:S01]  /*3c00*/  UIADD3.X UR35, UR8, 0x40000040, URZ, UP1, !UPT ;  /* 0x4000004008237890 */ /* 0x000fe20008ffe43f */
[----:B------:R-:W-:Y:S01]  /*3c10*/  IMAD R20, R209, 0x1d, RZ ;  /* 0x0000001dd1147824 */ /* 0x000fe200078e02ff */
[----:B------:R-:W-:Y:S01]  /*3c20*/  UIADD3.64 UR8, UR38, -UR10, URZ ;  /* 0x8000000a26087297 */ /* 0x000fe2000fffe03f */
[----:B0-----:R-:W-:Y:S01]  /*3c30*/  LEA R22, P0, R19, R189, 0x1 ;  /* 0x000000bd13167211 */ /* 0x001fe200078008ff */
[----:B------:R-:W-:Y:S01]  /*3c40*/  UIADD3.64 UR10, UR32, 0x380, URZ ;  /* 0x00000380200a7897 */ /* 0x000fe2000fffe03f */
[----:B------:R-:W-:Y:S01]  /*3c50*/  IMAD R77, R209, 0x3c, RZ ;  /* 0x0000003cd14d7824 */ /* 0x000fe200078e02ff */
[----:B------:R-:W-:Y:S01]  /*3c60*/  UIADD3.64 UR10, UR32, 0x480, URZ ;  /* 0x00000480200a7897 */ /* 0x000fe2000fffe03f */
[----:B-1----:R-:W-:Y:S01]  /*3c70*/  IMAD R12, R25, 0x4, R11 ;  /* 0x00000004190c7824 */ /* 0x002fe200078e020b */
[----:B------:R-:W-:Y:S01]  /*3c80*/  LEA.HI.X.SX32 R23, R19, R21, 0x1, P0 ;  /* 0x0000001513177211 */ /* 0x000fe200000f0eff */
[----:B------:R-:W-:Y:S01]  /*3c90*/  IMAD R78, R209, 0xf, RZ ;  /* 0x0000000fd14e7824 */ /* 0x000fe200078e02ff */
[----:B------:R-:W-:Y:S01]  /*3ca0*/  LEA R18, P0, R3, R189, 0x1 ;  /* 0x000000bd03127211 */ /* 0x000fe200078008ff */
[----:B------:R-:W-:Y:S01]  /*3cb0*/  IMAD R84, R209, 0x1f, RZ ;  /* 0x0000001fd1547824 */ /* 0x000fe200078e02ff */
[----:B------:R-:W-:Y:S01]  /*3cc0*/  LEA R0, R25, R12, 0x2 ;  /* 0x0000000c19007211 */ /* 0x000fe200078e10ff */
[----:B------:R0:W-:Y:S01]  /*3cd0*/  STL.64 [R1+0x28], R22 ;  /* 0x0000281601007387 */ /* 0x0001e20000100a00 */
[----:B------:R-:W-:Y:S01]  /*3ce0*/  LEA.HI.X.SX32 R19, R3, R21, 0x1, P0 ;  /* 0x0000001503137211 */ /* 0x000fe200000f0eff */
[----:B------:R-:W-:Y:S01]  /*3cf0*/  IMAD.SHL.U32 R152, R209, 0x8, RZ ;  /* 0x00000008d1987824 */ /* 0x000fe200078e00ff */
[----:B------:R-:W-:Y:S01]  /*3d00*/  LEA R2, R25, R0, 0x2 ;  /* 0x0000000019027211 */ /* 0x000fe200078e10ff */
[----:B------:R1:W-:Y:S01]  /*3d10*/  STL.64 [R1+0x20], R16 ;  /* 0x0000201001007387 */ /* 0x0003e20000100a00 */
[C---:B------:R-:W-:Y:S01]  /*3d20*/  LEA R250, P0, R8.reuse, R189, 0x1 ;  /* 0x000000bd08fa7211 */ /* 0x040fe200078008ff */
[----:B------:R-:W-:Y:S01]  /*3d30*/  UMOV UR42, UR38 ;  /* 0x00000026002a7c82 */ /* 0x000fe20008000000 */
[----:B------:R-:W-:Y:S01]  /*3d40*/  SHF.L.U32 R13, R209, 0x1, RZ ;  /* 0x00000001d10d7819 */ /* 0x000fe200000006ff */
[----:B------:R-:W-:Y:S01]  /*3d50*/  IMAD R3, R25, 0x4, R2 ;  /* 0x0000000419037824 */ /* 0x000fe200078e0202 */
[----:B------:R2:W-:Y:S01]  /*3d60*/  STL.64 [R1+0x18], R14 ;  /* 0x0000180e01007387 */ /* 0x0005e20000100a00 */
[----:B------:R-:W-:-:S02]  /*3d70*/  LEA.HI.X.SX32 R251, R8, R21, 0x1, P0 ;  /* 0x0000001508fb7211 */ /* 0x000fc400000f0eff */
[----:B------:R-:W-:Y:S02]  /*3d80*/  CS2R R120, SRZ ;  /* 0x0000000000787805 */ /* 0x000fe4000001ff00 */
[-C--:B------:R-:W-:Y:S01]  /*3d90*/  LEA R236, P0, R11, R189.reuse, 0x1 ;  /* 0x000000bd0bec7211 */ /* 0x080fe200078008ff */
[----:B------:R3:W-:Y:S01]  /*3da0*/  STL.64 [R1+0x10], R18 ;  /* 0x0000101201007387 */ /* 0x0007e20000100a00 */
[C---:B0-----:R-:W-:Y:S01]  /*3db0*/  IMAD R22, R209.reuse, 0x19, RZ ;  /* 0x00000019d1167824 */ /* 0x041fe200078e02ff */
[----:B------:R-:W-:Y:S02]  /*3dc0*/  CS2R R122, SRZ ;  /* 0x00000000007a7805 */ /* 0x000fe4000001ff00 */
[C---:B-1----:R-:W-:Y:S01]  /*3dd0*/  LEA R16, P1, R4.reuse, R189, 0x1 ;  /* 0x000000bd04107211 */ /* 0x042fe200078208ff */
[----:B------:R-:W-:Y:S01]  /*3de0*/  IMAD R23, R209, 0x3e, RZ ;  /* 0x0000003ed1177824 */ /* 0x000fe200078e02ff */
[-C--:B------:R-:W-:Y:S01]  /*3df0*/  LEA.HI.X.SX32 R237, R11, R21.reuse, 0x1, P0 ;  /* 0x000000150bed7211 */ /* 0x080fe200000f0eff */
[----:B------:R-:W-:Y:S01]  /*3e00*/  IMAD R11, R209, 0x7, RZ ;  /* 0x00000007d10b7824 */ /* 0x000fe200078e02ff */
[----:B------:R-:W-:-:S02]  /*3e10*/  LEA.HI.X.SX32 R17, R4, R21, 0x1, P1 ;  /* 0x0000001504117211 */ /* 0x000fc400008f0eff */
[----:B------:R-:W-:Y:S02]  /*3e20*/  CS2R R124, SRZ ;  /* 0x00000000007c7805 */ /* 0x000fe4000001ff00 */
[----:B--2---:R-:W-:Y:S02]  /*3e30*/  LEA R14, P2, R5, R189, 0x1 ;  /* 0x000000bd050e7211 */ /* 0x004fe400078408ff */
[----:B------:R-:W-:Y:S02]  /*3e40*/  CS2R R126, SRZ ;  /* 0x00000000007e7805 */ /* 0x000fe4000001ff00 */
[----:B------:R-:W-:Y:S01]  /*3e50*/  LEA R4, R25, R3, 0x2 ;  /* 0x0000000319047211 */ /* 0x000fe200078e10ff */
[----:B------:R-:W-:Y:S01]  /*3e60*/  STL.64 [R1+0x8], R16 ;  /* 0x0000081001007387 */ /* 0x000fe20000100a00 */
[----:B------:R-:W-:Y:S01]  /*3e70*/  LEA.HI.X.SX32 R15, R5, R21, 0x1, P2 ;  /* 0x00000015050f7211 */ /* 0x000fe200010f0eff */
[----:B---3--:R-:W-:Y:S01]  /*3e80*/  IMAD.MOV.U32 R19, RZ, RZ, 0x3f800000 ;  /* 0x3f800000ff137424 */ /* 0x008fe200078e00ff */
[----:B------:R-:W-:-:S02]  /*3e90*/  LEA R240, P2, R10, R189, 0x1 ;  /* 0x000000bd0af07211 */ /* 0x000fc400078408ff */
[----:B------:R-:W-:Y:S02]  /*3ea0*/  CS2R R128, SRZ ;  /* 0x0000000000807805 */ /* 0x000fe4000001ff00 */
[----:B------:R-:W-:Y:S01]  /*3eb0*/  LEA R5, R25, R4, 0x2 ;  /* 0x0000000419057211 */ /* 0x000fe200078e10ff */
[----:B------:R0:W-:Y:S01]  /*3ec0*/  STL.64 [R1], R14 ;  /* 0x0000000e01007387 */ /* 0x0001e20000100a00 */
[----:B------:R-:W-:Y:S01]  /*3ed0*/  LEA.HI.X.SX32 R241, R10, R21, 0x1, P2 ;  /* 0x000000150af17211 */ /* 0x000fe200010f0eff */
[----:B------:R-:W-:Y:S01]  /*3ee0*/  IMAD R10, R209, 0x1b, RZ ;  /* 0x0000001bd10a7824 */ /* 0x000fe200078e02ff */
[CC--:B------:R-:W-:Y:S01]  /*3ef0*/  LEA R228, P2, R0.reuse, R189.reuse, 0x1 ;  /* 0x000000bd00e47211 */ /* 0x0c0fe200078408ff */
[----:B------:R-:W-:Y:S01]  /*3f00*/  IMAD R8, R25, 0x4, R5 ;  /* 0x0000000419087824 */ /* 0x000fe200078e0205 */
[----:B------:R-:W-:Y:S01]  /*3f10*/  LEA R244, P1, R9, R189, 0x1 ;  /* 0x000000bd09f47211 */ /* 0x000fe200078208ff */
[----:B------:R1:W-:Y:S01]  /*3f20*/  STL.64 [R1+0xf0], R216 ;  /* 0x0000f0d801007387 */ /* 0x0003e20000100a00 */
[----:B------:R-:W-:-:S02]  /*3f30*/  LEA.HI.X.SX32 R229, R0, R21, 0x1, P2 ;  /* 0x0000001500e57211 */ /* 0x000fc400010f0eff */
[----:B------:R-:W-:Y:S02]  /*3f40*/  CS2R R130, SRZ ;  /* 0x0000000000827805 */ /* 0x000fe4000001ff00 */
[----:B------:R-:W-:Y:S02]  /*3f50*/  LEA R0, R25, R8, 0x2 ;  /* 0x0000000819007211 */ /* 0x000fe400078e10ff */
[----:B------:R-:W-:Y:S02]  /*3f60*/  CS2R R132, SRZ ;  /* 0x0000000000847805 */ /* 0x000fe4000001ff00 */
[----:B------:R-:W-:Y:S01]  /*3f70*/  LEA.HI.X.SX32 R245, R9, R21, 0x1, P1 ;  /* 0x0000001509f57211 */ /* 0x000fe200008f0eff */
[----:B0-----:R-:W-:Y:S01]  /*3f80*/  IMAD R14, R209, 0x1a, RZ ;  /* 0x0000001ad10e7824 */ /* 0x001fe200078e02ff */
[-C--:B------:R-:W-:Y:S01]  /*3f90*/  LEA R232, P1, R12, R189.reuse, 0x1 ;  /* 0x000000bd0ce87211 */ /* 0x080fe200078208ff */
[----:B------:R-:W-:Y:S01]  /*3fa0*/  IMAD.MOV.U32 R15, RZ, RZ, -0x800000 ;  /* 0xff800000ff0f7424 */ /* 0x000fe200078e00ff */
[----:B------:R-:W-:-:S02]  /*3fb0*/  LEA R224, P0, R2, R189, 0x1 ;  /* 0x000000bd02e07211 */ /* 0x000fc400078008ff */
[----:B------:R-:W-:Y:S02]  /*3fc0*/  CS2R R134, SRZ ;  /* 0x0000000000867805 */ /* 0x000fe4000001ff00 */
[----:B------:R-:W-:Y:S02]  /*3fd0*/  LEA R9, R25, R0, 0x2 ;  /* 0x0000000019097211 */ /* 0x000fe400078e10ff */
[----:B------:R-:W-:Y:S02]  /*3fe0*/  CS2R R136, SRZ ;  /* 0x0000000000887805 */ /* 0x000fe4000001ff00 */
[----:B------:R-:W-:Y:S01]  /*3ff0*/  LEA.HI.X.SX32 R233, R12, R21, 0x1, P1 ;  /* 0x000000150ce97211 */ /* 0x000fe200008f0eff */
[----:B------:R-:W-:Y:S01]  /*4000*/  IMAD R12, R209, 0x1e, RZ ;  /* 0x0000001ed10c7824 */ /* 0x000fe200078e02ff */
[----:B------:R-:W-:Y:S02]  /*4010*/  LEA R202, P2, R4, R189, 0x1 ;  /* 0x000000bd04ca7211 */ /* 0x000fe400078408ff */
[----:B------:R-:W-:-:S02]  /*4020*/  CS2R R138, SRZ ;  /* 0x00000000008a7805 */ /* 0x000fc4000001ff00 */
[----:B------:R-:W-:Y:S01]  /*4030*/  LEA.HI.X.SX32 R225, R2, R21, 0x1, P0 ;  /* 0x0000001502e17211 */ /* 0x000fe200000f0eff */
[----:B------:R-:W-:Y:S01]  /*4040*/  IMAD R2, R25, 0x4, R9 ;  /* 0x0000000419027824 */ /* 0x000fe200078e0209 */
[C---:B------:R-:W-:Y:S02]  /*4050*/  LEA R204, P1, R3.reuse, R189, 0x1 ;  /* 0x000000bd03cc7211 */ /* 0x040fe400078208ff */
[----:B------:R-:W-:Y:S02]  /*4060*/  CS2R R140, SRZ ;  /* 0x00000000008c7805 */ /* 0x000fe4000001ff00 */
[-C--:B------:R-:W-:Y:S01]  /*4070*/  LEA.HI.X.SX32 R203, R4, R21.reuse, 0x1, P2 ;  /* 0x0000001504cb7211 */ /* 0x080fe200010f0eff */
[----:B------:R-:W-:Y:S01]  /*4080*/  IMAD.MOV.U32 R4, RZ, RZ, -0x800000 ;  /* 0xff800000ff047424 */ /* 0x000fe200078e00ff */
[----:B------:R-:W-:Y:S02]  /*4090*/  LEA.HI.X.SX32 R205, R3, R21, 0x1, P1 ;  /* 0x0000001503cd7211 */ /* 0x000fe400008f0eff */
[----:B------:R-:W-:-:S02]  /*40a0*/  CS2R R142, SRZ ;  /* 0x00000000008e7805 */ /* 0x000fc4000001ff00 */
[-C--:B------:R-:W-:Y:S02]  /*40b0*/  LEA R196, P2, R0, R189.reuse, 0x1 ;  /* 0x000000bd00c47211 */ /* 0x080fe400078408ff */
[----:B------:R-:W-:Y:S02]  /*40c0*/  CS2R R144, SRZ ;  /* 0x0000000000907805 */ /* 0x000fe4000001ff00 */
[----:B------:R-:W-:Y:S02]  /*40d0*/  LEA R3, R25, R2, 0x2 ;  /* 0x0000000219037211 */ /* 0x000fe400078e10ff */
[----:B------:R-:W-:Y:S02]  /*40e0*/  CS2R R146, SRZ ;  /* 0x0000000000927805 */ /* 0x000fe4000001ff00 */
[----:B------:R-:W-:Y:S02]  /*40f0*/  LEA R198, P1, R8, R189, 0x1 ;  /* 0x000000bd08c67211 */ /* 0x000fe400078208ff */
[----:B------:R-:W-:-:S02]  /*4100*/  CS2R R148, SRZ ;  /* 0x0000000000947805 */ /* 0x000fc4000001ff00 */
[----:B------:R-:W-:Y:S02]  /*4110*/  LEA.HI.X.SX32 R197, R0, R21, 0x1, P2 ;  /* 0x0000001500c57211 */ /* 0x000fe400010f0eff */
[----:B------:R-:W-:Y:S02]  /*4120*/  CS2R R150, SRZ ;  /* 0x0000000000967805 */ /* 0x000fe4000001ff00 */
[----:B------:R-:W-:Y:S02]  /*4130*/  LEA R0, R25, R3, 0x2 ;  /* 0x0000000319007211 */ /* 0x000fe400078e10ff */
[----:B------:R-:W-:Y:S02]  /*4140*/  CS2R R24, SRZ ;  /* 0x0000000000187805 */ /* 0x000fe4000001ff00 */
[----:B------:R-:W-:Y:S02]  /*4150*/  LEA R200, P0, R5, R189, 0x1 ;  /* 0x000000bd05c87211 */ /* 0x000fe400078008ff */
[----:B------:R-:W-:-:S02]  /*4160*/  CS2R R26, SRZ ;  /* 0x00000000001a7805 */ /* 0x000fc4000001ff00 */
[----:B------:R-:W-:Y:S01]  /*4170*/  LEA.HI.X.SX32 R199, R8, R21, 0x1, P1 ;  /* 0x0000001508c77211 */ /* 0x000fe200008f0eff */
[----:B------:R-:W-:Y:S01]  /*4180*/  IMAD R8, R209, 0xe, RZ ;  /* 0x0000000ed1087824 */ /* 0x000fe200078e02ff */
[-C--:B------:R-:W-:Y:S02]  /*4190*/  LEA R192, P1, R2, R189.reuse, 0x1 ;  /* 0x000000bd02c07211 */ /* 0x080fe400078208ff */
[----:B------:R-:W-:Y:S02]  /*41a0*/  CS2R R28, SRZ ;  /* 0x00000000001c7805 */ /* 0x000fe4000001ff00 */
[----:B------:R-:W-:Y:S02]  /*41b0*/  LEA R188, P3, R0, R189, 0x1 ;  /* 0x000000bd00bc7211 */ /* 0x000fe400078608ff */
[----:B------:R-:W-:Y:S02]  /*41c0*/  CS2R R30, SRZ ;  /* 0x00000000001e7805 */ /* 0x000fe4000001ff00 */
[----:B------:R-:W-:-:S02]  /*41d0*/  LEA.HI.X.SX32 R201, R5, R21, 0x1, P0 ;  /* 0x0000001505c97211 */ /* 0x000fc400000f0eff */
[----:B------:R-:W-:Y:S02]  /*41e0*/  CS2R R32, SRZ ;  /* 0x0000000000207805 */ /* 0x000fe4000001ff00 */
[-C--:B------:R-:W-:Y:S02]  /*41f0*/  LEA R194, P0, R9, R189.reuse, 0x1 ;  /* 0x000000bd09c27211 */ /* 0x080fe400078008ff */
[----:B------:R-:W-:Y:S02]  /*4200*/  CS2R R34, SRZ ;  /* 0x0000000000227805 */ /* 0x000fe4000001ff00 */
[----:B------:R-:W-:Y:S02]  /*4210*/  LEA R190, P2, R3, R189, 0x1 ;  /* 0x000000bd03be7211 */ /* 0x000fe400078408ff */
[----:B------:R-:W-:Y:S02]  /*4220*/  CS2R R36, SRZ ;  /* 0x0000000000247805 */ /* 0x000fe4000001ff00 */
[----:B------:R-:W-:-:S02]  /*4230*/  LEA.HI.X.SX32 R193, R2, R21, 0x1, P1 ;  /* 0x0000001502c17211 */ /* 0x000fc400008f0eff */
[----:B------:R-:W-:Y:S02]  /*4240*/  CS2R R38, SRZ ;  /* 0x0000000000267805 */ /* 0x000fe4000001ff00 */
[----:B------:R-:W-:Y:S02]  /*4250*/  LEA.HI.X.SX32 R189, R0, R21, 0x1, P3 ;  /* 0x0000001500bd7211 */ /* 0x000fe400018f0eff */
[----:B------:R-:W-:Y:S02]  /*4260*/  CS2R R40, SRZ ;  /* 0x0000000000287805 */ /* 0x000fe4000001ff00 */
[-C--:B------:R-:W-:Y:S02]  /*4270*/  IADD3 R212, P1, R165, R206.reuse, RZ ;  /* 0x000000cea5d47210 */ /* 0x080fe40007f3e0ff */
[----:B------:R-:W-:Y:S02]  /*4280*/  CS2R R42, SRZ ;  /* 0x00000000002a7805 */ /* 0x000fe4000001ff00 */
[----:B------:R-:W-:-:S02]  /*4290*/  IADD3 R184, P3, R177, R206, RZ ;  /* 0x000000ceb1b87210 */ /* 0x000fc40007f7e0ff */
[----:B------:R-:W-:Y:S02]  /*42a0*/  CS2R R44, SRZ ;  /* 0x00000000002c7805 */ /* 0x000fe4000001ff00 */
[-C--:B------:R-:W-:Y:S02]  /*42b0*/  LEA.HI.X.SX32 R213, R167, R207.reuse, 0x1, P1 ;  /* 0x000000cfa7d57211 */ /* 0x080fe400008f0eff */
[----:B------:R-:W-:Y:S02]  /*42c0*/  CS2R R46, SRZ ;  /* 0x00000000002e7805 */ /* 0x000fe4000001ff00 */
[----:B------:R-:W-:Y:S02]  /*42d0*/  LEA.HI.X.SX32 R185, R165, R207, 0x1, P3 ;  /* 0x000000cfa5b97211 */ /* 0x000fe400018f0eff */
[----:B------:R-:W-:Y:S02]  /*42e0*/  CS2R R48, SRZ ;  /* 0x0000000000307805 */ /* 0x000fe4000001ff00 */
[-C--:B------:R-:W-:Y:S01]  /*42f0*/  LEA.HI.X.SX32 R191, R3, R21.reuse, 0x1, P2 ;  /* 0x0000001503bf7211 */ /* 0x080fe200010f0eff */
[----:B------:R0:W-:Y:S01]  /*4300*/  STL.64 [R1+0x130], R212 ;  /* 0x000130d401007387 */ /* 0x0001e20000100a00 */
[----:B------:R-:W-:Y:S01]  /*4310*/  LEA.HI.X.SX32 R195, R9, R21, 0x1, P0 ;  /* 0x0000001509c37211 */ /* 0x000fe200000f0eff */
[----:B------:R-:W-:Y:S01]  /*4320*/  IMAD R21, R209, 0xd, RZ ;  /* 0x0000000dd1157824 */ /* 0x000fe200078e02ff */
[-C--:B------:R-:W-:Y:S01]  /*4330*/  IADD3 R186, P2, R181, R206.reuse, RZ ;  /* 0x000000ceb5ba7210 */ /* 0x080fe20007f5e0ff */
[----:B------:R2:W-:Y:S01]  /*4340*/  STL.64 [R1+0xe8], R184 ;  /* 0x0000e8b801007387 */ /* 0x0005e20000100a00 */
[-C--:B------:R-:W-:Y:S01]  /*4350*/  IADD3 R210, P0, R183, R206.reuse, RZ ;  /* 0x000000ceb7d27210 */ /* 0x080fe20007f1e0ff */
[----:B------:R-:W-:Y:S01]  /*4360*/  IMAD R9, R209, 0x1c, RZ ;  /* 0x0000001cd1097824 */ /* 0x000fe200078e02ff */
[----:B-1----:R-:W-:Y:S01]  /*4370*/  IADD3 R216, P5, R171, R206, RZ ;  /* 0x000000ceabd87210 */ /* 0x002fe20007fbe0ff */
[----:B------:R1:W-:Y:S01]  /*4380*/  STL.64 [R1+0xe0], R214 ;  /* 0x0000e0d601007387 */ /* 0x0003e20000100a00 */
[-C--:B------:R-:W-:Y:S01]  /*4390*/  LEA.HI.X.SX32 R187, R156, R207.reuse, 0x1, P2 ;  /* 0x000000cf9cbb7211 */ /* 0x080fe200010f0eff */
[----:B------:R-:W-:Y:S01]  /*43a0*/  IMAD.MOV.U32 R3, RZ, RZ, RZ ;  /* 0x000000ffff037224 */ /* 0x000fe200078e00ff */
[----:B------:R-:W-:-:S02]  /*43b0*/  LEA.HI.X.SX32 R211, R154, R207, 0x1, P0 ;  /* 0x000000cf9ad37211 */ /* 0x000fc400000f0eff */
[----:B------:R-:W-:Y:S02]  /*43c0*/  CS2R R50, SRZ ;  /* 0x0000000000327805 */ /* 0x000fe4000001ff00 */
[-C--:B0-----:R-:W-:Y:S02]  /*43d0*/  IADD3 R212, P1, R159, R206.reuse, RZ ;  /* 0x000000ce9fd47210 */ /* 0x081fe40007f3e0ff */
[----:B------:R-:W-:Y:S02]  /*43e0*/  CS2R R52, SRZ ;  /* 0x0000000000347805 */ /* 0x000fe4000001ff00 */
[----:B------:R-:W-:Y:S02]  /*43f0*/  LEA.HI.X.SX32 R217, R85, R207, 0x1, P5 ;  /* 0x000000cf55d97211 */ /* 0x000fe400028f0eff */
[----:B------:R-:W-:Y:S02]  /*4400*/  CS2R R54, SRZ ;  /* 0x0000000000367805 */ /* 0x000fe4000001ff00 */
[----:B--2---:R-:W-:-:S02]  /*4410*/  IADD3 R184, P3, R156, R206, RZ ;  /* 0x000000ce9cb87210 */ /* 0x004fc40007f7e0ff */
[----:B------:R-:W-:Y:S02]  /*4420*/  CS2R R56, SRZ ;  /* 0x0000000000387805 */ /* 0x000fe4000001ff00 */
[-C--:B------:R-:W-:Y:S02]  /*4430*/  LEA.HI.X.SX32 R213, R160, R207.reuse, 0x1, P1 ;  /* 0x000000cfa0d57211 */ /* 0x080fe400008f0eff */
[----:B------:R-:W-:Y:S02]  /*4440*/  CS2R R58, SRZ ;  /* 0x00000000003a7805 */ /* 0x000fe4000001ff00 */
[----:B------:R-:W-:Y:S02]  /*4450*/  LEA.HI.X.SX32 R185, R159, R207, 0x1, P3 ;  /* 0x000000cf9fb97211 */ /* 0x000fe400018f0eff */
[----:B------:R-:W-:Y:S02]  /*4460*/  CS2R R60, SRZ ;  /* 0x00000000003c7805 */ /* 0x000fe4000001ff00 */
[----:B-1----:R-:W-:Y:S01]  /*4470*/  IADD3 R214, P4, R163, R206, RZ ;  /* 0x000000cea3d67210 */ /* 0x002fe20007f9e0ff */
[----:B------:R0:W-:Y:S01]  /*4480*/  STL.64 [R1+0x150], R212 ;  /* 0x000150d401007387 */ /* 0x0001e20000100a00 */
[----:B------:R-:W-:-:S02]  /*4490*/  MOV R16, 0x3f800000 ;  /* 0x3f80000000107802 */ /* 0x000fc40000000f00 */
[----:B------:R-:W-:Y:S02]  /*44a0*/  CS2R R62, SRZ ;  /* 0x00000000003e7805 */ /* 0x000fe4000001ff00 */
[----:B------:R-:W-:Y:S01]  /*44b0*/  LEA.HI.X.SX32 R215, R76, R207, 0x1, P4 ;  /* 0x000000cf4cd77211 */ /* 0x000fe200020f0eff */
[----:B------:R1:W-:Y:S01]  /*44c0*/  STL.64 [R1+0x128], R184 ;  /* 0x000128b801007387 */ /* 0x0003e20000100a00 */
[----:B------:R-:W-:Y:S02]  /*44d0*/  MOV R5, RZ ;  /* 0x000000ff00057202 */ /* 0x000fe40000000f00 */
[----:B------:R-:W-:Y:S02]  /*44e0*/  CS2R R64, SRZ ;  /* 0x0000000000407805 */ /* 0x000fe4000001ff00 */
[----:B------:R-:W-:Y:S01]  /*44f0*/  MOV R17, 0x3f800000 ;  /* 0x3f80000000117802 */ /* 0x000fe20000000f00 */
[----:B------:R2:W-:Y:S01]  /*4500*/  STL.64 [R1+0xd8], R186 ;  /* 0x0000d8ba01007387 */ /* 0x0005e20000100a00 */
[----:B------:R-:W-:-:S02]  /*4510*/  MOV R18, 0x3f800000 ;  /* 0x3f80000000127802 */ /* 0x000fc40000000f00 */
[----:B------:R-:W-:Y:S02]  /*4520*/  CS2R R66, SRZ ;  /* 0x0000000000427805 */ /* 0x000fe4000001ff00 */
[----:B------:R-:W-:Y:S01]  /*4530*/  MOV R0, 0xff800000 ;  /* 0xff80000000007802 */ /* 0x000fe20000000f00 */
[----:B------:R3:W-:Y:S01]  /*4540*/  STL.64 [R1+0xd0], R210 ;  /* 0x0000d0d201007387 */ /* 0x0007e20000100a00 */
[----:B0-----:R-:W-:Y:S02]  /*4550*/  IADD3 R212, P1, R161, R206, RZ ;  /* 0x000000cea1d47210 */ /* 0x001fe40007f3e0ff */
[----:B------:R-:W-:Y:S02]  /*4560*/  CS2R R68, SRZ ;  /* 0x0000000000447805 */ /* 0x000fe4000001ff00 */
[----:B------:R-:W-:Y:S02]  /*4570*/  MOV R2, 0xff800000 ;  /* 0xff80000000027802 */ /* 0x000fe40000000f00 */
[----:B------:R-:W-:-:S02]  /*4580*/  CS2R R70, SRZ ;  /* 0x0000000000467805 */ /* 0x000fc4000001ff00 */
[-C--:B-1----:R-:W-:Y:S02]  /*4590*/  IADD3 R184, P3, R87, R206.reuse, RZ ;  /* 0x000000ce57b87210 */ /* 0x082fe40007f7e0ff */
[----:B------:R-:W-:Y:S02]  /*45a0*/  CS2R R72, SRZ ;  /* 0x0000000000487805 */ /* 0x000fe4000001ff00 */
[-C--:B------:R-:W-:Y:S02]  /*45b0*/  LEA.HI.X.SX32 R213, R22, R207.reuse, 0x1, P1 ;  /* 0x000000cf16d57211 */ /* 0x080fe400008f0eff */
[----:B------:R-:W-:Y:S02]  /*45c0*/  CS2R R74, SRZ ;  /* 0x00000000004a7805 */ /* 0x000fe4000001ff00 */
[-C--:B------:R-:W-:Y:S01]  /*45d0*/  LEA.HI.X.SX32 R185, R153, R207.reuse, 0x1, P3 ;  /* 0x000000cf99b97211 */ /* 0x080fe200018f0eff */
[----:B------:R-:W-:Y:S01]  /*45e0*/  UMOV UR60, URZ ;  /* 0x0000003f003c7c82 */ /* 0x000fe20008000000 */
[-C--:B--2---:R-:W-:Y:S01]  /*45f0*/  IADD3 R186, P2, R157, R206.reuse, RZ ;  /* 0x000000ce9dba7210 */ /* 0x084fe20007f5e0ff */
[----:B------:R-:W-:Y:S01]  /*4600*/  UIADD3.64 UR28, UR32, 0x80, URZ ;  /* 0x00000080201c7897 */ /* 0x000fe2000fffe03f */
[----:B---3--:R-:W-:Y:S01]  /*4610*/  IADD3 R210, P0, R155, R206, RZ ;  /* 0x000000ce9bd27210 */ /* 0x008fe20007f1e0ff */
[----:B------:R0:W-:Y:S01]  /*4620*/  STL.64 [R1+0x120], R184 ;  /* 0x000120b801007387 */ /* 0x0001e20000100a00 */
[-C--:B------:R-:W-:Y:S01]  /*4630*/  LEA.HI.X.SX32 R187, R14, R207.reuse, 0x1, P2 ;  /* 0x000000cf0ebb7211 */ /* 0x080fe200010f0eff */
[----:B------:R-:W-:Y:S01]  /*4640*/  UIADD3.64 UR24, UR32, 0x100, URZ ;  /* 0x0000010020187897 */ /* 0x000fe2000fffe03f */
[----:B------:R-:W-:Y:S01]  /*4650*/  LEA.HI.X.SX32 R211, R10, R207, 0x1, P0 ;  /* 0x000000cf0ad37211 */ /* 0x000fe200000f0eff */
[----:B------:R1:W-:Y:S01]  /*4660*/  STL.64 [R1+0xc8], R218 ;  /* 0x0000c8da01007387 */ /* 0x0003e20000100a00 */
[----:B------:R-:W-:-:S02]  /*4670*/  UIADD3.64 UR20, UR32, 0x180, URZ ;  /* 0x0000018020147897 */ /* 0x000fc4000fffe03f */
[----:B------:R-:W-:Y:S01]  /*4680*/  UIADD3.64 UR16, UR32, 0x200, URZ ;  /* 0x0000020020107897 */ /* 0x000fe2000fffe03f */
[----:B------:R2:W-:Y:S01]  /*4690*/  STL.64 [R1+0xc0], R216 ;  /* 0x0000c0d801007387 */ /* 0x0005e20000100a00 */
[----:B------:R-:W-:Y:S02]  /*46a0*/  UIADD3.64 UR12, UR32, 0x280, URZ ;  /* 0x00000280200c7897 */ /* 0x000fe4000fffe03f */
[----:B------:R-:W-:Y:S01]  /*46b0*/  UIADD3.64 UR40, UR32, 0x500, URZ ;  /* 0x0000050020287897 */ /* 0x000fe2000fffe03f */
[-C--:B0-----:R-:W-:Y:S01]  /*46c0*/  IADD3 R184, P3, R80, R206.reuse, RZ ;  /* 0x000000ce50b87210 */ /* 0x081fe20007f7e0ff */
[----:B------:R-:W-:Y:S02]  /*46d0*/  UIADD3.64 UR44, UR32, 0x580, URZ ;  /* 0x00000580202c7897 */ /* 0x000fe4000fffe03f */
[----:B------:R-:W-:Y:S01]  /*46e0*/  UIADD3.64 UR48, UR32, 0x600, URZ ;  /* 0x0000060020307897 */ /* 0x000fe2000fffe03f */
[CC--:B-1----:R-:W-:Y:S01]  /*46f0*/  IADD3 R218, P6, R79.reuse, R206.reuse, RZ ;  /* 0x000000ce4fda7210 */ /* 0x0c2fe20007fde0ff */
[----:B------:R-:W-:Y:S01]  /*4700*/  UIADD3.64 UR52, UR32, 0x680, URZ ;  /* 0x0000068020347897 */ /* 0x000fe2000fffe03f */
[-C--:B------:R-:W-:Y:S01]  /*4710*/  LEA.HI.X.SX32 R185, R82, R207.reuse, 0x1, P3 ;  /* 0x000000cf52b97211 */ /* 0x080fe200018f0eff */
[----:B------:R-:W-:Y:S01]  /*4720*/  UIADD3.64 UR56, UR32, 0x700, URZ ;  /* 0x0000070020387897 */ /* 0x000fe2000fffe03f */
[----:B--2---:R-:W-:Y:S01]  /*4730*/  IADD3 R216, P5, R76, R206, RZ ;  /* 0x000000ce4cd87210 */ /* 0x004fe20007fbe0ff */
[----:B------:R-:W-:Y:S01]  /*4740*/  UIADD3.64 UR30, UR34, 0x2, URZ ;  /* 0x00000002221e7897 */ /* 0x000fe2000fffe03f */
[-C--:B------:R-:W-:Y:S01]  /*4750*/  LEA.HI.X.SX32 R219, R80, R207.reuse, 0x1, P6 ;  /* 0x000000cf50db7211 */ /* 0x080fe200030f0eff */
[----:B------:R0:W-:Y:S01]  /*4760*/  STL.64 [R1+0x160], R184 ;  /* 0x000160b801007387 */ /* 0x0001e20000100a00 */
[----:B------:R-:W-:Y:S01]  /*4770*/  LEA.HI.X.SX32 R217, R79, R207, 0x1, P5 ;  /* 0x000000cf4fd97211 */ /* 0x000fe200028f0eff */
[----:B------:R-:W-:-:S02]  /*4780*/  UIADD3.64 UR26, UR34, 0x4, URZ ;  /* 0x00000004221a7897 */ /* 0x000fc4000fffe03f */
[----:B------:R1:W-:Y:S01]  /*4790*/  STL.64 [R1+0x148], R218 ;  /* 0x000148da01007387 */ /* 0x0003e20000100a00 */
[----:B------:R-:W-:Y:S02]  /*47a0*/  UIADD3.64 UR22, UR34, 0xfe, URZ ;  /* 0x000000fe22167897 */ /* 0x000fe4000fffe03f */
[----:B------:R-:W-:Y:S01]  /*47b0*/  UIADD3.64 UR18, UR34, 0x100, URZ ;  /* 0x0000010022127897 */ /* 0x000fe2000fffe03f */
[----:B------:R2:W-:Y:S01]  /*47c0*/  STL.64 [R1+0x118], R216 ;  /* 0x000118d801007387 */ /* 0x0005e20000100a00 */
[----:B------:R-:W-:Y:S01]  /*47d0*/  ULDC UR5, c[0x0][0x238] ;  /* 0x00008e0000057ab9 */ /* 0x000fe20000000800 */
[----:B------:R-:W-:Y:S02]  /*47e0*/  UMOV UR39, 0x40000040 ;  /* 0x4000004000277882 */ /* 0x000fe40000000000 */
[----:B------:R-:W-:Y:S01]  /*47f0*/  STL.64 [R1+0xb8], R214 ;  /* 0x0000b8d601007387 */ /* 0x000fe20000100a00 */
[-C--:B0-----:R-:W-:Y:S02]  /*4800*/  IADD3 R184, P3, R83, R206.reuse, RZ ;  /* 0x000000ce53b87210 */ /* 0x081fe40007f7e0ff */
[----:B------:R-:W-:Y:S01]  /*4810*/  CS2R R82, SRZ ;  /* 0x0000000000527805 */ /* 0x000fe2000001ff00 */
[----:B------:R0:W-:Y:S01]  /*4820*/  STL.64 [R1+0xb0], R212 ;  /* 0x0000b0d401007387 */ /* 0x0001e20000100a00 */
[----:B-1----:R-:W-:-:S02]  /*4830*/  IADD3 R218, P6, R81, R206, RZ ;  /* 0x000000ce51da7210 */ /* 0x002fc40007fde0ff */
[----:B------:R-:W-:Y:S02]  /*4840*/  CS2R R80, SRZ ;  /* 0x0000000000507805 */ /* 0x000fe4000001ff00 */
[-C--:B------:R-:W-:Y:S01]  /*4850*/  LEA.HI.X.SX32 R185, R9, R207.reuse, 0x1, P3 ;  /* 0x000000cf09b97211 */ /* 0x080fe200018f0eff */
[----:B------:R1:W-:Y:S01]  /*4860*/  STL.64 [R1+0xa8], R186 ;  /* 0x0000a8ba01007387 */ /* 0x0003e20000100a00 */
[-C--:B--2---:R-:W-:Y:S02]  /*4870*/  IADD3 R216, P5, R14, R206.reuse, RZ ;  /* 0x000000ce0ed87210 */ /* 0x084fe40007fbe0ff */
[-C--:B------:R-:W-:Y:S02]  /*4880*/  LEA.HI.X.SX32 R219, R20, R207.reuse, 0x1, P6 ;  /* 0x000000cf14db7211 */ /* 0x080fe400030f0eff */
[----:B------:R-:W-:Y:S02]  /*4890*/  LEA.HI.X.SX32 R217, R21, R207, 0x1, P5 ;  /* 0x000000cf15d97211 */ /* 0x000fe400028f0eff */
[----:B------:R-:W-:-:S02]  /*48a0*/  IADD3 R22, P5, R8, R206, RZ ;  /* 0x000000ce08167210 */ /* 0x000fc40007fbe0ff */
[-C--:B0-----:R-:W-:Y:S01]  /*48b0*/  IADD3 R212, P1, R23, R206.reuse, RZ ;  /* 0x000000ce17d47210 */ /* 0x081fe20007f3e0ff */
[----:B------:R0:W-:Y:S01]  /*48c0*/  STL.64 [R1+0x110], R216 ;  /* 0x000110d801007387 */ /* 0x0001e20000100a00 */
[-C--:B------:R-:W-:Y:S02]  /*48d0*/  LEA.HI.X.SX32 R23, R11, R207.reuse, 0x1, P5 ;  /* 0x000000cf0b177211 */ /* 0x080fe400028f0eff */
[-C--:B-1----:R-:W-:Y:S02]  /*48e0*/  IADD3 R186, P2, R9, R206.reuse, RZ ;  /* 0x000000ce09ba7210 */ /* 0x082fe40007f5e0ff */
[----:B------:R-:W-:Y:S02]  /*48f0*/  MOV R9, UR11 ;  /* 0x0000000b00097c02 */ /* 0x000fe40008000f00 */
[----:B------:R-:W-:Y:S01]  /*4900*/  LEA.HI.X.SX32 R187, R8, R207, 0x1, P2 ;  /* 0x000000cf08bb7211 */ /* 0x000fe200010f0eff */
[----:B------:R-:W-:Y:S01]  /*4910*/  IMAD.U32 R8, RZ, RZ, UR10 ;  /* 0x0000000aff087e24 */ /* 0x000fe2000f8e00ff */
[----:B------:R-:W-:-:S02]  /*4920*/  IADD3 R214, P4, R77, R206, RZ ;  /* 0x000000ce4dd67210 */ /* 0x000fc40007f9e0ff */
[----:B------:R-:W-:Y:S02]  /*4930*/  CS2R R76, SRZ ;  /* 0x00000000004c7805 */ /* 0x000fe4000001ff00 */
[----:B------:R-:W-:Y:S01]  /*4940*/  LEA R10, P6, R209, R206, 0x4 ;  /* 0x000000ced10a7211 */ /* 0x000fe200078c20ff */
[----:B0-----:R-:W-:Y:S01]  /*4950*/  IMAD.U32 R217, RZ, RZ, UR9 ;  /* 0x00000009ffd97e24 */ /* 0x001fe2000f8e00ff */
[----:B------:R-:W-:Y:S01]  /*4960*/  MOV R216, UR8 ;  /* 0x0000000800d87c02 */ /* 0x000fe20008000f00 */
[----:B------:R-:W-:Y:S01]  /*4970*/  UIADD3.64 UR8, UR32, 0x300, URZ ;  /* 0x0000030020087897 */ /* 0x000fe2000fffe03f */
[-C--:B------:R-:W-:Y:S01]  /*4980*/  LEA.HI.X.SX32 R215, R12, R207.reuse, 0x1, P4 ;  /* 0x000000cf0cd77211 */ /* 0x080fe200020f0eff */
[----:B------:R-:W-:Y:S01]  /*4990*/  UIADD3.64 UR10, UR34, 0x104, URZ ;  /* 0x00000104220a7897 */ /* 0x000fe2000fffe03f */
[-C--:B------:R-:W-:Y:S01]  /*49a0*/  LEA.HI.X.SX32 R213, R84, R207.reuse, 0x1, P1 ;  /* 0x000000cf54d57211 */ /* 0x080fe200008f0eff */
[----:B------:R0:W-:Y:S01]  /*49b0*/  STL.64 [R1+0x178], R216 ;  /* 0x000178d801007387 */ /* 0x0001e20000100a00 */
[----:B------:R-:W-:-:S02]  /*49c0*/  LEA.HI.X.SX32 R11, R152, R207, 0x1, P6 ;  /* 0x000000cf980b7211 */ /* 0x000fc400030f0eff */
[----:B------:R-:W-:Y:S01]  /*49d0*/  CS2R R84, SRZ ;  /* 0x0000000000547805 */ /* 0x000fe2000001ff00 */
[----:B------:R1:W-:Y:S04]  /*49e0*/  STL.64 [R1+0xa0], R210 ;  /* 0x0000a0d201007387 */ /* 0x0003e80000100a00 */
[----:B------:R2:W-:Y:S01]  /*49f0*/  STL.64 [R1+0x140], R22 ;  /* 0x0001401601007387 */ /* 0x0005e20000100a00 */
[----:B0-----:R-:W-:-:S03]  /*4a00*/  IADD3 R216, P0, R12, R206, RZ ;  /* 0x000000ce0cd87210 */ /* 0x001fc60007f1e0ff */
[----:B------:R0:W-:Y:S01]  /*4a10*/  STL.64 [R1+0x108], R186 ;  /* 0x000108ba01007387 */ /* 0x0001e20000100a00 */
[----:B-1----:R-:W-:-:S03]  /*4a20*/  LEA R210, P2, R209, R206, 0x2 ;  /* 0x000000ced1d27211 */ /* 0x002fc600078410ff */
[----:B------:R1:W-:Y:S01]  /*4a30*/  STL.64 [R1+0x98], R184 ;  /* 0x000098b801007387 */ /* 0x0003e20000100a00 */
[-C--:B------:R-:W-:Y:S02]  /*4a40*/  LEA.HI.X.SX32 R217, R78, R207.reuse, 0x1, P0 ;  /* 0x000000cf4ed97211 */ /* 0x080fe400000f0eff */
[----:B------:R-:W-:Y:S02]  /*4a50*/  CS2R R78, SRZ ;  /* 0x00000000004e7805 */ /* 0x000fe4000001ff00 */
[C---:B------:R-:W-:Y:S01]  /*4a60*/  LEA.HI.X.SX32 R211, R13.reuse, R207, 0x1, P2 ;  /* 0x000000cf0dd37211 */ /* 0x040fe200010f0eff */
[----:B------:R-:W-:Y:S01]  /*4a70*/  STL.64 [R1+0x90], R218 ;  /* 0x000090da01007387 */ /* 0x000fe20000100a00 */
[----:B--2---:R-:W-:-:S03]  /*4a80*/  IADD3 R22, P5, R13, R206, RZ ;  /* 0x000000ce0d167210 */ /* 0x004fc60007fbe0ff */
[----:B------:R2:W-:Y:S01]  /*4a90*/  STL.64 [R1+0x188], R8 ;  /* 0x0001880801007387 */ /* 0x0005e20000100a00 */
[CC--:B------:R-:W-:Y:S02]  /*4aa0*/  LEA.HI.X.SX32 R23, R209.reuse, R207.reuse, 0x1, P5 ;  /* 0x000000cfd1177211 */ /* 0x0c0fe400028f0eff */
[----:B0-----:R-:W-:Y:S01]  /*4ab0*/  MOV R186, UR14 ;  /* 0x0000000e00ba7c02 */ /* 0x001fe20008000f00 */
[----:B------:R-:W-:Y:S01]  /*4ac0*/  STL.64 [R1+0x100], R216 ;  /* 0x000100d801007387 */ /* 0x000fe20000100a00 */
[CC--:B-1----:R-:W-:Y:S02]  /*4ad0*/  LEA R184, P3, R209.reuse, R206.reuse, 0x3 ;  /* 0x000000ced1b87211 */ /* 0x0c2fe400078618ff */
[----:B------:R-:W-:Y:S01]  /*4ae0*/  MOV R187, UR15 ;  /* 0x0000000f00bb7c02 */ /* 0x000fe20008000f00 */
[----:B------:R-:W-:Y:S01]  /*4af0*/  STL.64 [R1+0x88], R214 ;  /* 0x000088d601007387 */ /* 0x000fe20000100a00 */
[-C--:B------:R-:W-:Y:S01]  /*4b00*/  LEA.HI.X.SX32 R185, R158, R207.reuse, 0x1, P3 ;  /* 0x000000cf9eb97211 */ /* 0x080fe200018f0eff */
[----:B------:R-:W-:Y:S01]  /*4b10*/  UIADD3.64 UR14, UR34, 0x102, URZ ;  /* 0x00000102220e7897 */ /* 0x000fe2000fffe03f */
[----:B--2---:R-:W-:Y:S01]  /*4b20*/  LEA R8, P0, R209, R206, 0x5 ;  /* 0x000000ced1087211 */ /* 0x004fe200078028ff */
[----:B------:R-:W-:Y:S03]  /*4b30*/  STL.64 [R1+0x80], R212 ;  /* 0x000080d401007387 */ /* 0x000fe60000100a00 */
[----:B------:R-:W-:Y:S01]  /*4b40*/  LEA.HI.X.SX32 R9, R86, R207, 0x1, P0 ;  /* 0x000000cf56097211 */ /* 0x000fe200000f0eff */
[----:B------:R-:W-:Y:S01]  /*4b50*/  STL.64 [R1+0x168], R210 ;  /* 0x000168d201007387 */ /* 0x000fe20000100a00 */
[----:B------:R-:W-:-:S03]  /*4b60*/  CS2R R86, SRZ ;  /* 0x0000000000567805 */ /* 0x000fc6000001ff00 */
[----:B------:R-:W-:Y:S04]  /*4b70*/  STL.64 [R1+0x158], R184 ;  /* 0x000158b801007387 */ /* 0x000fe80000100a00 */
[----:B------:R0:W-:Y:S04]  /*4b80*/  STL.64 [R1+0x138], R10 ;  /* 0x0001380a01007387 */ /* 0x0001e80000100a00 */
[----:B------:R1:W-:Y:S04]  /*4b90*/  STL.64 [R1+0xf8], R8 ;  /* 0x0000f80801007387 */ /* 0x0003e80000100a00 */
[----:B------:R2:W-:Y:S01]  /*4ba0*/  STL.64 [R1+0x170], R22 ;  /* 0x0001701601007387 */ /* 0x0005e20000100a00 */
[----:B0-----:R-:W-:-:S02]  /*4bb0*/  LOP3.LUT R10, R7, 0x30, RZ, 0x3c, !PT ;  /* 0x00000030070a7812 */ /* 0x001fc400078e3cff */
[C---:B------:R-:W-:Y:S02]  /*4bc0*/  LOP3.LUT R10, R7.reuse, 0x60, RZ, 0x3c, !PT ;  /* 0x00000060070a7812 */ /* 0x040fe400078e3cff */
[C---:B-1----:R-:W-:Y:S02]  /*4bd0*/  LOP3.LUT R9, R7.reuse, 0x10, RZ, 0x3c, !PT ;  /* 0x0000001007097812 */ /* 0x042fe400078e3cff */
[C---:B------:R-:W-:Y:S02]  /*4be0*/  LOP3.LUT R8, R7.reuse, 0x20, RZ, 0x3c, !PT ;  /* 0x0000002007087812 */ /* 0x040fe400078e3cff */
[C---:B------:R-:W-:Y:S02]  /*4bf0*/  LOP3.LUT R9, R7.reuse, 0x40, RZ, 0x3c, !PT ;  /* 0x0000004007097812 */ /* 0x040fe400078e3cff */
[C---:B------:R-:W-:Y:S02]  /*4c00*/  LOP3.LUT R8, R7.reuse, 0x50, RZ, 0x3c, !PT ;  /* 0x0000005007087812 */ /* 0x040fe400078e3cff */
[----:B------:R-:W-:Y:S01]  /*4c10*/  LOP3.LUT R9, R7, 0x70, RZ, 0x3c, !PT ;  /* 0x0000007007097812 */ /* 0x000fe200078e3cff */
[----:B------:R-:W-:Y:S01]  /*4c20*/  IMAD.U32 R9, RZ, RZ, UR43 ;  /* 0x0000002bff097e24 */ /* 0x000fe2000f8e00ff */
[----:B------:R-:W-:-:S02]  /*4c30*/  LOP3.LUT R8, R6, 0x20, RZ, 0x3c, !PT ;  /* 0x0000002006087812 */ /* 0x000fc400078e3cff */
[----:B------:R-:W-:-:S05]  /*4c40*/  MOV R8, UR42 ;  /* 0x0000002a00087c02 */ /* 0x000fca0008000f00 */
[----:B------:R2:W-:Y:S02]  /*4c50*/  STL.64 [R1+0x180], R8 ;  /* 0x0001800801007387 */ /* 0x0005e40000100a00 */
.L_x_1:
[----:B------:R-:W3:Y:S04]  /*4c60*/  LDL.64 R242, [R1+0x158] ;  /* 0x0001580001f27983 */ /* 0x000ee80000100a00 */
[----:B------:R-:W4:Y:S04]  /*4c70*/  LDL.64 R20, [R1+0x170] ;  /* 0x0001700001147983 */ /* 0x000f280000100a00 */
[----:B------:R-:W5:Y:S04]  /*4c80*/  LDL.64 R238, [R1+0x150] ;  /* 0x0001500001ee7983 */ /* 0x000f680000100a00 */
[----:B------:R-:W5:Y:S04]  /*4c90*/  LDL.64 R234, [R1+0x148] ;  /* 0x0001480001ea7983 */ /* 0x000f680000100a00 */
[----:B------:R-:W5:Y:S04]  /*4ca0*/  LDL.64 R222, [R1+0x128] ;  /* 0x0001280001de7983 */ /* 0x000f680000100a00 */
[----:B------:R-:W5:Y:S04]  /*4cb0*/  LDL.64 R246, [R1+0x160] ;  /* 0x0001600001f67983 */ /* 0x000f680000100a00 */
[----:B--2---:R-:W2:Y:S01]  /*4cc0*/  LDL.64 R22, [R1+0x168] ;  /* 0x0001680001167983 */ /* 0x004ea20000100a00 */
[----:B------:R-:W-:Y:S01]  /*4cd0*/  IMAD.WIDE R8, R5, 0x2, R206 ;  /* 0x0000000205087825 */ /* 0x000fe200078e02ce */
[----:B------:R-:W-:-:S02]  /*4ce0*/  MOV R11, UR57 ;  /* 0x00000039000b7c02 */ /* 0x000fc40008000f00 */
[----:B------:R-:W2:Y:S01]  /*4cf0*/  LDL.64 R220, [R1+0x120] ;  /* 0x0001200001dc7983 */ /* 0x000ea20000100a00 */
[----:B------:R-:W-:-:S03]  /*4d00*/  MOV R12, UR56 ;  /* 0x00000038000c7c02 */ /* 0x000fc60008000f00 */
[----:B------:R-:W2:Y:S04]  /*4d10*/  LDL.64 R230, [R1+0x138] ;  /* 0x0001380001e67983 */ /* 0x000ea80000100a00 */
[----:B------:R-:W2:Y:S04]  /*4d20*/  LDL.64 R226, [R1+0x130] ;  /* 0x0001300001e27983 */ /* 0x000ea80000100a00 */
[----:B------:R-:W2:Y:S04]  /*4d30*/  LDL.64 R218, [R1+0x118] ;  /* 0x0001180001da7983 */ /* 0x000ea80000100a00 */
[----:B------:R-:W2:Y:S04]  /*4d40*/  LDL.64 R216, [R1+0x110] ;  /* 0x0001100001d87983 */ /* 0x000ea80000100a00 */
[----:B------:R-:W2:Y:S04]  /*4d50*/  LDL.64 R214, [R1+0x108] ;  /* 0x0001080001d67983 */ /* 0x000ea80000100a00 */
[----:B------:R-:W2:Y:S04]  /*4d60*/  LDL.64 R212, [R1+0xf8] ;  /* 0x0000f80001d47983 */ /* 0x000ea80000100a00 */
[----:B------:R-:W2:Y:S04]  /*4d70*/  LDL.64 R210, [R1+0xf0] ;  /* 0x0000f00001d27983 */ /* 0x000ea80000100a00 */
[----:B------:R-:W2:Y:S04]  /*4d80*/  LDL.64 R184, [R1+0xe8] ;  /* 0x0000e80001b87983 */ /* 0x000ea80000100a00 */
[----:B------:R-:W2:Y:S04]  /*4d90*/  LDG.E.U16 R8, desc[UR6][R8.64] ;  /* 0x0000000608087981 */ /* 0x000ea8000c1e1500 */
[----:B------:R-:W2:Y:S01]  /*4da0*/  LDL.64 R248, [R1+0xe0] ;  /* 0x0000e00001f87983 */ /* 0x000ea20000100a00 */
[----:B---3--:R-:W-:-:S03]  /*4db0*/  IMAD.WIDE R156, R5, 0x2, R242 ;  /* 0x00000002059c7825 */ /* 0x008fc600078e02f2 */
[----:B------:R-:W3:Y:S01]  /*4dc0*/  LDL.64 R242, [R1+0xb8] ;  /* 0x0000b80001f27983 */ /* 0x000ee20000100a00 */
[----:B----4-:R-:W-:-:S03]  /*4dd0*/  IMAD.WIDE R20, R5, 0x2, R20 ;  /* 0x0000000205147825 */ /* 0x010fc600078e0214 */
[----:B------:R-:W4:Y:S01]  /*4de0*/  LDG.E.U16 R13, desc[UR6][R156.64] ;  /* 0x000000069c0d7981 */ /* 0x000f22000c1e1500 */
[----:B-----5:R-:W-:-:S03]  /*4df0*/  IMAD.WIDE R152, R5, 0x2, R238 ;  /* 0x0000000205987825 */ /* 0x020fc600078e02ee */
[----:B------:R-:W5:Y:S04]  /*4e00*/  LDL.64 R238, [R1+0xb0] ;  /* 0x0000b00001ee7983 */ /* 0x000f680000100a00 */
[----:B------:R0:W4:Y:S01]  /*4e10*/  LDG.E.U16 R9, desc[UR6][R20.64] ;  /* 0x0000000614097981 */ /* 0x000122000c1e1500 */
[----:B------:R-:W-:-:S03]  /*4e20*/  IMAD.WIDE R160, R5, 0x2, R222 ;  /* 0x0000000205a07825 */ /* 0x000fc600078e02de */
[----:B------:R-:W4:Y:S01]  /*4e30*/  LDL.64 R222, [R1+0xa0] ;  /* 0x0000a00001de7983 */ /* 0x000f220000100a00 */
[----:B------:R-:W-:-:S03]  /*4e40*/  IMAD.WIDE R154, R5, 0x2, R246 ;  /* 0x00000002059a7825 */ /* 0x000fc600078e02f6 */
[----:B------:R-:W4:Y:S01]  /*4e50*/  LDL.64 R246, [R1+0xd8] ;  /* 0x0000d80001f67983 */ /* 0x000f220000100a00 */
[----:B0-----:R-:W-:-:S03]  /*4e60*/  IMAD.WIDE R20, R5, 0x2, R234 ;  /* 0x0000000205147825 */ /* 0x001fc600078e02ea */
[----:B------:R-:W4:Y:S01]  /*4e70*/  LDL.64 R234, [R1+0xa8] ;  /* 0x0000a80001ea7983 */ /* 0x000f220000100a00 */
[----:B--2---:R-:W-:-:S03]  /*4e80*/  IMAD.WIDE R22, R5, 0x2, R22 ;  /* 0x0000000205167825 */ /* 0x004fc600078e0216 */
[----:B------:R-:W2:Y:S01]  /*4e90*/  LDG.E.U16 R21, desc[UR6][R20.64] ;  /* 0x0000000614157981 */ /* 0x000ea2000c1e1500 */
[----:B------:R-:W-:-:S03]  /*4ea0*/  IMAD.WIDE R158, R5, 0x2, R220 ;  /* 0x00000002059e7825 */ /* 0x000fc600078e02dc */
[----:B------:R-:W2:Y:S01]  /*4eb0*/  LDL.64 R220, [R1+0x98] ;  /* 0x0000980001dc7983 */ /* 0x000ea20000100a00 */
[----:B------:R-:W-:-:S03]  /*4ec0*/  IMAD.WIDE R164, R5, 0x2, R230 ;  /* 0x0000000205a47825 */ /* 0x000fc600078e02e6 */
[----:B------:R-:W2:Y:S01]  /*4ed0*/  LDL.64 R230, [R1+0xd0] ;  /* 0x0000d00001e67983 */ /* 0x000ea20000100a00 */
[----:B------:R-:W-:-:S03]  /*4ee0*/  IMAD.WIDE R162, R5, 0x2, R226 ;  /* 0x0000000205a27825 */ /* 0x000fc600078e02e2 */
[----:B------:R-:W2:Y:S01]  /*4ef0*/  LDL.64 R226, [R1+0xc8] ;  /* 0x0000c80001e27983 */ /* 0x000ea20000100a00 */
[----:B------:R-:W-:-:S03]  /*4f00*/  IMAD.WIDE R156, R5, 0x2, R218 ;  /* 0x00000002059c7825 */ /* 0x000fc600078e02da */
[----:B------:R-:W2:Y:S04]  /*4f10*/  LDL.64 R218, [R1+0x90] ;  /* 0x0000900001da7983 */ /* 0x000ea80000100a00 */
[----:B------:R-:W2:Y:S01]  /*4f20*/  LDG.E.U16 R23, desc[UR6][R22.64] ;  /* 0x0000000616177981 */ /* 0x000ea2000c1e1500 */
[----:B------:R-:W-:-:S03]  /*4f30*/  IMAD.WIDE R166, R5, 0x2, R214 ;  /* 0x0000000205a67825 */ /* 0x000fc600078e02d6 */
[----:B------:R0:W2:Y:S04]  /*4f40*/  LDG.E.U16 R20, desc[UR6][R156.64] ;  /* 0x000000069c147981 */ /* 0x0000a8000c1e1500 */
[----:B------:R-:W2:Y:S04]  /*4f50*/  LDG.E.U16 R152, desc[UR6][R152.64] ;  /* 0x0000000698987981 */ /* 0x000ea8000c1e1500 */
[----:B------:R1:W2:Y:S01]  /*4f60*/  LDG.E.U16 R22, desc[UR6][R162.64] ;  /* 0x00000006a2167981 */ /* 0x0002a2000c1e1500 */
[----:B0-----:R-:W-:-:S03]  /*4f70*/  IMAD.WIDE R156, R5, 0x2, R212 ;  /* 0x00000002059c7825 */ /* 0x001fc600078e02d4 */
[----:B------:R0:W2:Y:S04]  /*4f80*/  LDG.E.U16 R14, desc[UR6][R158.64] ;  /* 0x000000069e0e7981 */ /* 0x0000a8000c1e1500 */
[----:B------:R-:W2:Y:S01]  /*4f90*/  LDL.64 R214, [R1+0x140] ;  /* 0x0001400001d67983 */ /* 0x000ea20000100a00 */
[----:B-1----:R-:W-:-:S03]  /*4fa0*/  IMAD.WIDE R162, R5, 0x2, R216 ;  /* 0x0000000205a27825 */ /* 0x002fc600078e02d8 */
[----:B------:R-:W2:Y:S01]  /*4fb0*/  LDL.64 R216, [R1+0x88] ;  /* 0x0000880001d87983 */ /* 0x000ea20000100a00 */
[----:B0-----:R-:W-:-:S03]  /*4fc0*/  IMAD.WIDE R158, R5, 0x2, R210 ;  /* 0x00000002059e7825 */ /* 0x001fc600078e02d2 */
[----:B------:R0:W2:Y:S04]  /*4fd0*/  LDG.E.U16 R153, desc[UR6][R160.64] ;  /* 0x00000006a0997981 */ /* 0x0000a8000c1e1500 */
[----:B------:R-:W2:Y:S04]  /*4fe0*/  LDL.64 R212, [R1+0x100] ;  /* 0x0001000001d47983 */ /* 0x000ea80000100a00 */
[----:B------:R-:W2:Y:S01]  /*4ff0*/  LDL.64 R210, [R1+0xc0] ;  /* 0x0000c00001d27983 */ /* 0x000ea20000100a00 */
[----:B0-----:R-:W-:-:S03]  /*5000*/  IMAD.WIDE R160, R5, 0x2, R184 ;  /* 0x0000000205a07825 */ /* 0x001fc600078e02b8 */
[----:B------:R-:W2:Y:S04]  /*5010*/  LDL.64 R184, [R1+0x80] ;  /* 0x0000800001b87983 */ /* 0x000ea80000100a00 */
[----:B------:R-:W2:Y:S04]  /*5020*/  LDG.E.U16 R169, desc[UR6][R160.64] ;  /* 0x00000006a0a97981 */ /* 0x000ea8000c1e1500 */
[----:B------:R-:W2:Y:S04]  /*5030*/  LDG.E.U16 R154, desc[UR6][R154.64] ;  /* 0x000000069a9a7981 */ /* 0x000ea8000c1e1500 */
[----:B------:R-:W2:Y:S04]  /*5040*/  LDG.E.U16 R166, desc[UR6][R166.64] ;  /* 0x00000006a6a67981 */ /* 0x000ea8000c1e1500 */
[----:B------:R-:W2:Y:S04]  /*5050*/  LDG.E.U16 R10, desc[UR6][R164.64] ;  /* 0x00000006a40a7981 */ /* 0x000ea8000c1e1500 */
[----:B------:R-:W2:Y:S04]  /*5060*/  LDG.E.U16 R155, desc[UR6][R162.64] ;  /* 0x00000006a29b7981 */ /* 0x000ea8000c1e1500 */
[----:B------:R0:W2:Y:S04]  /*5070*/  LDG.E.U16 R167, desc[UR6][R156.64] ;  /* 0x000000069ca77981 */ /* 0x0000a8000c1e1500 */
[----:B------:R-:W2:Y:S01]  /*5080*/  LDG.E.U16 R168, desc[UR6][R158.64] ;  /* 0x000000069ea87981 */ /* 0x000ea2000c1e1500 */
[----:B0-----:R-:W-:-:S05]  /*5090*/  IMAD.WIDE R156, R5, 0x2, R248 ;  /* 0x00000002059c7825 */ /* 0x001fca00078e02f8 */
[----:B------:R-:W2:Y:S01]  /*50a0*/  LDG.E.U16 R170, desc[UR6][R156.64] ;  /* 0x000000069caa7981 */ /* 0x000ea2000c1e1500 */
[C---:B---3--:R-:W-:Y:S01]  /*50b0*/  IMAD.WIDE R160, R5.reuse, 0x2, R242 ;  /* 0x0000000205a07825 */ /* 0x048fe200078e02f2 */
[----:B------:R-:W-:Y:S01]  /*50c0*/  UMOV UR37, 0x40000040 ;  /* 0x4000004000257882 */ /* 0x000fe20000000000 */
[----:B------:R-:W-:Y:S01]  /*50d0*/  UIADD3.64 UR56, UR32, 0x380, URZ ;  /* 0x0000038020387897 */ /* 0x000fe2000fffe03f */
[----:B------:R-:W3:Y:S04]  /*50e0*/  LDL.64 R242, [R1+0x28] ;  /* 0x0000280001f27983 */ /* 0x000ee80000100a00 */
[----:B------:R4:W3:Y:S01]  /*50f0*/  LDG.E.U16 R172, desc[UR6][R160.64] ;  /* 0x00000006a0ac7981 */ /* 0x0008e2000c1e1500 */
[C---:B-----5:R-:W-:Y:S01]  /*5100*/  IMAD.WIDE R162, R5.reuse, 0x2, R238 ;  /* 0x0000000205a27825 */ /* 0x060fe200078e02ee */
[----:B------:R-:W-:Y:S01]  /*5110*/  UMOV UR58, UR38 ;  /* 0x00000026003a7c82 */ /* 0x000fe20008000000 */
[----:B------:R-:W-:Y:S01]  /*5120*/  UMOV UR59, UR39 ;  /* 0x00000027003b7c82 */ /* 0x000fe20008000000 */
[----:B------:R-:W5:Y:S04]  /*5130*/  LDL.64 R238, [R1+0x18] ;  /* 0x0000180001ee7983 */ /* 0x000f680000100a00 */
[----:B------:R2:W5:Y:S01]  /*5140*/  LDG.E.U16 R173, desc[UR6][R162.64] ;  /* 0x00000006a2ad7981 */ /* 0x000562000c1e1500 */
[----:B----4-:R-:W-:-:S03]  /*5150*/  IMAD.WIDE R160, R5, 0x2, R222 ;  /* 0x0000000205a07825 */ /* 0x010fc600078e02de */
[----:B------:R-:W4:Y:S01]  /*5160*/  LDL.64 R222, [R1+0x20] ;  /* 0x0000200001de7983 */ /* 0x000f220000100a00 */
[----:B------:R-:W-:-:S03]  /*5170*/  IMAD.WIDE R164, R5, 0x2, R234 ;  /* 0x0000000205a47825 */ /* 0x000fc600078e02ea */
[----:B------:R-:W4:Y:S01]  /*5180*/  LDG.E.U16 R177, desc[UR6][R160.64] ;  /* 0x00000006a0b17981 */ /* 0x000f22000c1e1500 */
[----:B------:R-:W-:-:S03]  /*5190*/  IMAD.WIDE R158, R5, 0x2, R246 ;  /* 0x00000002059e7825 */ /* 0x000fc600078e02f6 */
[----:B------:R-:W4:Y:S01]  /*51a0*/  LDG.E.U16 R174, desc[UR6][R164.64] ;  /* 0x00000006a4ae7981 */ /* 0x000f22000c1e1500 */
[----:B--2---:R-:W-:-:S03]  /*51b0*/  IMAD.WIDE R162, R5, 0x2, R220 ;  /* 0x0000000205a27825 */ /* 0x004fc600078e02dc */
[----:B------:R0:W2:Y:S01]  /*51c0*/  LDG.E.U16 R171, desc[UR6][R158.64] ;  /* 0x000000069eab7981 */ /* 0x0000a2000c1e1500 */
[----:B------:R-:W-:-:S03]  /*51d0*/  IMAD.WIDE R156, R5, 0x2, R230 ;  /* 0x00000002059c7825 */ /* 0x000fc600078e02e6 */
[----:B------:R-:W2:Y:S04]  /*51e0*/  LDG.E.U16 R178, desc[UR6][R162.64] ;  /* 0x00000006a2b27981 */ /* 0x000ea8000c1e1500 */
[----:B------:R-:W2:Y:S01]  /*51f0*/  LDG.E.U16 R175, desc[UR6][R156.64] ;  /* 0x000000069caf7981 */ /* 0x000ea2000c1e1500 */
[----:B0-----:R-:W-:-:S03]  /*5200*/  IMAD.WIDE R158, R5, 0x2, R226 ;  /* 0x00000002059e7825 */ /* 0x001fc600078e02e2 */
[----:B------:R-:W2:Y:S01]  /*5210*/  LDL.64 R230, [R1+0x60] ;  /* 0x0000600001e67983 */ /* 0x000ea20000100a00 */
[----:B------:R-:W-:-:S03]  /*5220*/  IMAD.WIDE R164, R5, 0x2, R218 ;  /* 0x0000000205a47825 */ /* 0x000fc600078e02da */
[----:B------:R0:W2:Y:S04]  /*5230*/  LDG.E.U16 R176, desc[UR6][R158.64] ;  /* 0x000000069eb07981 */ /* 0x0000a8000c1e1500 */
[----:B------:R1:W2:Y:S04]  /*5240*/  LDG.E.U16 R179, desc[UR6][R164.64] ;  /* 0x00000006a4b37981 */ /* 0x0002a8000c1e1500 */
[----:B------:R-:W2:Y:S04]  /*5250*/  LDL.64 R218, [R1+0x8] ;  /* 0x0000080001da7983 */ /* 0x000ea80000100a00 */
[----:B------:R-:W2:Y:S04]  /*5260*/  LDL.64 R226, [R1+0x30] ;  /* 0x0000300001e27983 */ /* 0x000ea80000100a00 */
[----:B------:R-:W2:Y:S01]  /*5270*/  LDL.64 R234, [R1+0x50] ;  /* 0x0000500001ea7983 */ /* 0x000ea20000100a00 */
[----:B0-----:R-:W-:-:S03]  /*5280*/  IMAD.WIDE R158, R5, 0x2, R214 ;  /* 0x00000002059e7825 */ /* 0x001fc600078e02d6 */
[----:B------:R-:W2:Y:S01]  /*5290*/  LDL.64 R214, [R1+0x178] ;  /* 0x0001780001d67983 */ /* 0x000ea20000100a00 */
[----:B------:R-:W-:-:S03]  /*52a0*/  IMAD.WIDE R156, R5, 0x2, R216 ;  /* 0x00000002059c7825 */ /* 0x000fc600078e02d8 */
[----:B------:R-:W2:Y:S04]  /*52b0*/  LDG.E.U16 R158, desc[UR6][R158.64] ;  /* 0x000000069e9e7981 */ /* 0x000ea8000c1e1500 */
[----:B------:R-:W2:Y:S01]  /*52c0*/  LDG.E.U16 R156, desc[UR6][R156.64] ;  /* 0x000000069c9c7981 */ /* 0x000ea2000c1e1500 */
[----:B------:R-:W-:-:S03]  /*52d0*/  IMAD.WIDE R160, R5, 0x2, R212 ;  /* 0x0000000205a07825 */ /* 0x000fc600078e02d4 */
[----:B------:R-:W2:Y:S01]  /*52e0*/  LDL.64 R216, [R1+0x180] ;  /* 0x0001800001d87983 */ /* 0x000ea20000100a00 */
[----:B------:R-:W-:-:S03]  /*52f0*/  IMAD.WIDE R162, R5, 0x2, R210 ;  /* 0x0000000205a27825 */ /* 0x000fc600078e02d2 */
[----:B------:R-:W2:Y:S01]  /*5300*/  LDG.E.U16 R160, desc[UR6][R160.64] ;  /* 0x00000006a0a07981 */ /* 0x000ea2000c1e1500 */
[----:B-1----:R-:W-:-:S03]  /*5310*/  IMAD.WIDE R164, R5, 0x2, R184 ;  /* 0x0000000205a47825 */ /* 0x002fc600078e02b8 */
[----:B------:R-:W2:Y:S04]  /*5320*/  LDG.E.U16 R162, desc[UR6][R162.64] ;  /* 0x00000006a2a27981 */ /* 0x000ea8000c1e1500 */
[----:B------:R-:W2:Y:S01]  /*5330*/  LDG.E.U16 R164, desc[UR6][R164.64] ;  /* 0x00000006a4a47981 */ /* 0x000ea2000c1e1500 */
[----:B------:R-:W-:Y:S01]  /*5340*/  BAR.SYNC.DEFER_BLOCKING 0x0 ;  /* 0x0000000000007b1d */ /* 0x000fe20000010000 */
[C---:B------:R-:W-:Y:S02]  /*5350*/  LOP3.LUT R184, R7.reuse, 0x10, RZ, 0x3c, !PT ;  /* 0x0000001007b87812 */ /* 0x040fe400078e3cff */
[----:B------:R-:W-:-:S03]  /*5360*/  LOP3.LUT R185, R7, 0x20, RZ, 0x3c, !PT ;  /* 0x0000002007b97812 */ /* 0x000fc600078e3cff */
[----:B------:R-:W2:Y:S04]  /*5370*/  LDL.64 R210, [R1+0x58] ;  /* 0x0000580001d27983 */ /* 0x000ea80000100a00 */
[----:B------:R-:W2:Y:S04]  /*5380*/  LDL.64 R212, [R1+0x68] ;  /* 0x0000680001d47983 */ /* 0x000ea80000100a00 */
[----:B------:R-:W-:Y:S04]  /*5390*/  STS.U16 [R7+UR4+0x8000], R8 ;  /* 0x0080000807007988 */ /* 0x000fe80008000404 */
[----:B------:R-:W-:Y:S04]  /*53a0*/  STS.U16 [R7+UR4+0x8400], R10 ;  /* 0x0084000a07007988 */ /* 0x000fe80008000404 */
[----:B------:R-:W-:Y:S04]  /*53b0*/  STS.U16 [R7+UR4+0x8800], R167 ;  /* 0x008800a707007988 */ /* 0x000fe80008000404 */
[----:B---3--:R-:W-:Y:S04]  /*53c0*/  STS.U16 [R7+UR4+0x8c00], R172 ;  /* 0x008c00ac07007988 */ /* 0x008fe80008000404 */
[----:B------:R-:W-:Y:S04]  /*53d0*/  STS.U16 [R184+UR4+0x8080], R9 ;  /* 0x00808009b8007988 */ /* 0x000fe80008000404 */
[----:B------:R-:W-:Y:S04]  /*53e0*/  STS.U16 [R184+UR4+0x8480], R22 ;  /* 0x00848016b8007988 */ /* 0x000fe80008000404 */
[----:B------:R-:W-:Y:S04]  /*53f0*/  STS.U16 [R184+UR4+0x8880], R168 ;  /* 0x008880a8b8007988 */ /* 0x000fe80008000404 */
[----:B-----5:R0:W-:Y:S04]  /*5400*/  STS.U16 [R184+UR4+0x8c80], R173 ;  /* 0x008c80adb8007988 */ /* 0x0201e80008000404 */
[----:B------:R-:W-:Y:S04]  /*5410*/  STS.U16 [R185+UR4+0x8100], R23 ;  /* 0x00810017b9007988 */ /* 0x000fe80008000404 */
[----:B------:R-:W-:Y:S01]  /*5420*/  STS.U16 [R185+UR4+0x8500], R153 ;  /* 0x00850099b9007988 */ /* 0x000fe20008000404 */
[----:B0-----:R-:W-:-:S03]  /*5430*/  LOP3.LUT R184, R7, 0x30, RZ, 0x3c, !PT ;  /* 0x0000003007b87812 */ /* 0x001fc600078e3cff */
[----:B------:R-:W-:Y:S04]  /*5440*/  STS.U16 [R185+UR4+0x8900], R169 ;  /* 0x008900a9b9007988 */ /* 0x000fe80008000404 */
[----:B----4-:R0:W-:Y:S04]  /*5450*/  STS.U16 [R185+UR4+0x8d00], R174 ;  /* 0x008d00aeb9007988 */ /* 0x0101e80008000404 */
[----:B------:R-:W-:Y:S04]  /*5460*/  STS.U16 [R184+UR4+0x8180], R154 ;  /* 0x0081809ab8007988 */ /* 0x000fe80008000404 */
[----:B------:R-:W-:Y:S01]  /*5470*/  STS.U16 [R184+UR4+0x8580], R14 ;  /* 0x0085800eb8007988 */ /* 0x000fe20008000404 */
[----:B0-----:R-:W-:-:S03]  /*5480*/  LOP3.LUT R185, R7, 0x40, RZ, 0x3c, !PT ;  /* 0x0000004007b97812 */ /* 0x001fc600078e3cff */
[----:B------:R-:W-:Y:S04]  /*5490*/  STS.U16 [R184+UR4+0x8980], R170 ;  /* 0x008980aab8007988 */ /* 0x000fe80008000404 */
[----:B------:R0:W-:Y:S04]  /*54a0*/  STS.U16 [R184+UR4+0x8d80], R177 ;  /* 0x008d80b1b8007988 */ /* 0x0001e80008000404 */
[----:B------:R-:W-:Y:S04]  /*54b0*/  STS.U16 [R185+UR4+0x8200], R13 ;  /* 0x0082000db9007988 */ /* 0x000fe80008000404 */
[----:B------:R-:W-:Y:S01]  /*54c0*/  STS.U16 [R185+UR4+0x8600], R20 ;  /* 0x00860014b9007988 */ /* 0x000fe20008000404 */
[----:B0-----:R-:W-:-:S03]  /*54d0*/  LOP3.LUT R184, R7, 0x50, RZ, 0x3c, !PT ;  /* 0x0000005007b87812 */ /* 0x001fc600078e3cff */
[----:B--2---:R-:W-:Y:S04]  /*54e0*/  STS.U16 [R185+UR4+0x8a00], R171 ;  /* 0x008a00abb9007988 */ /* 0x004fe80008000404 */
[----:B------:R0:W-:Y:S04]  /*54f0*/  STS.U16 [R185+UR4+0x8e00], R178 ;  /* 0x008e00b2b9007988 */ /* 0x0001e80008000404 */
        /* <DEDUP_REMOVED lines=13> */
[----:B------:R0:W-:Y:S01]  /*55d0*/  STS.U16 [R184+UR4+0x8f80], R164 ;  /* 0x008f80a4b8007988 */ /* 0x0001e20008000404 */
[----:B------:R1:W-:Y:S06]  /*55e0*/  MEMBAR.ALL.CTA ;  /* 0x0000000000007992 */ /* 0x0003ec0000008000 */
[----:B-1----:R-:W1:Y:S04]  /*55f0*/  FENCE.VIEW.ASYNC.S ;  /* 0x00000000000073c6 */ /* 0x002e680000000000 */
[----:B------:R-:W2:Y:S01]  /*5600*/  LDL.64 R22, [R1+0x188] ;  /* 0x0001880001167983 */ /* 0x000ea20000100a00 */
[----:B------:R-:W-:-:S03]  /*5610*/  MOV R10, UR36 ;  /* 0x00000024000a7c02 */ /* 0x000fc60008000f00 */
[----:B0-----:R-:W3:Y:S04]  /*5620*/  LDL.64 R184, [R1+0x78] ;  /* 0x0000780001b87983 */ /* 0x001ee80000100a00 */
[----:B------:R-:W4:Y:S01]  /*5630*/  LDL.64 R20, [R1+0x48] ;  /* 0x0000480001147983 */ /* 0x000f220000100a00 */
[----:B-1----:R-:W-:Y:S06]  /*5640*/  BAR.SYNC.DEFER_BLOCKING 0x0 ;  /* 0x0000000000007b1d */ /* 0x002fec0000010000 */
[----:B------:R-:W-:-:S06]  /*5650*/  WARPGROUP.ARRIVE ;  /* 0x00000000000079c5 */ /* 0x000fcc0000000000 */
[----:B------:R-:W-:Y:S04]  /*5660*/  HGMMA.64x32x16.F32 R168, gdesc[UR36].tnspA, RZ, !UPT ;  /* 0x2060000024a879f0 */ /* 0x000fe8000c7008ff */
[----:B------:R-:W-:Y:S04]  /*5670*/  HGMMA.64x32x16.F32 R168, gdesc[UR32].tnspA, R168 ;  /* 0x2060000020a879f0 */ /* 0x000fe800087008a8 */
[----:B------:R-:W-:Y:S04]  /*5680*/  HGMMA.64x32x16.F32 R168, gdesc[UR28].tnspA, R168 ;  /* 0x206000001ca879f0 */ /* 0x000fe800087008a8 */
[----:B------:R-:W-:Y:S04]  /*5690*/  HGMMA.64x32x16.F32 R168, gdesc[UR24].tnspA, R168 ;  /* 0x2060000018a879f0 */ /* 0x000fe800087008a8 */
[----:B------:R-:W-:Y:S01]  /*56a0*/  HGMMA.64x32x16.F32 R168, gdesc[UR20].tnspA, R168 ;  /* 0x2060000014a879f0 */ /* 0x000fe200087008a8 */
[----:B--2---:R-:W-:-:S02]  /*56b0*/  R2UR UR36, R22 ;  /* 0x00000000162472ca */ /* 0x004fc400000e0000 */
[----:B------:R-:W-:Y:S02]  /*56c0*/  R2UR UR37, R23 ;  /* 0x00000000172572ca */ /* 0x000fe400000e0000 */
[----:B------:R-:W2:Y:S01]  /*56d0*/  LDL.64 R22, [R1+0x38] ;  /* 0x0000380001167983 */ /* 0x000ea20000100a00 */
[----:B------:R-:W-:Y:S04]  /*56e0*/  HGMMA.64x32x16.F32 R168, gdesc[UR16].tnspA, R168 ;  /* 0x2060000010a879f0 */ /* 0x000fe800087008a8 */
[----:B------:R-:W-:Y:S01]  /*56f0*/  HGMMA.64x32x16.F32 R168, gdesc[UR12].tnspA, R168 ;  /* 0x206000000ca879f0 */ /* 0x000fe200087008a8 */
[----:B------:R-:W-:Y:S01]  /*5700*/  MOV R8, UR39 ;  /* 0x0000002700087c02 */ /* 0x000fe20008000f00 */
[----:B------:R-:W-:Y:S01]  /*5710*/  UMOV UR39, UR35 ;  /* 0x0000002300277c82 */ /* 0x000fe20008000000 */
[----:B------:R-:W-:Y:S01]  /*5720*/  MOV R9, UR38 ;  /* 0x0000002600097c02 */ /* 0x000fe20008000f00 */
[----:B------:R-:W-:Y:S04]  /*5730*/  HGMMA.64x32x16.F32 R168, gdesc[UR8].tnspA, R168 ;  /* 0x2060000008a879f0 */ /* 0x000fe800087008a8 */
[----:B------:R-:W-:Y:S01]  /*5740*/  HGMMA.64x32x16.F32 R152, gdesc[UR56].tnspA, RZ, !UPT ;  /* 0x20600000389879f0 */ /* 0x000fe2000c7008ff */
[----:B------:R-:W-:-:S02]  /*5750*/  R2UR UR57, R11 ;  /* 0x000000000b3972ca */ /* 0x000fc400000e0000 */
[----:B------:R-:W-:Y:S02]  /*5760*/  R2UR UR56, R12 ;  /* 0x000000000c3872ca */ /* 0x000fe400000e0000 */
[----:B------:R-:W-:Y:S02]  /*5770*/  MOV R12, UR33 ;  /* 0x00000021000c7c02 */ /* 0x000fe40008000f00 */
[----:B------:R-:W-:Y:S02]  /*5780*/  MOV R11, UR32 ;  /* 0x00000020000b7c02 */ /* 0x000fe40008000f00 */
[----:B------:R-:W-:Y:S02]  /*5790*/  R2UR UR32, R186 ;  /* 0x00000000ba2072ca */ /* 0x000fe400000e0000 */
[----:B------:R-:W-:Y:S01]  /*57a0*/  R2UR UR33, R187 ;  /* 0x00000000bb2172ca */ /* 0x000fe200000e0000 */
[----:B------:R-:W-:Y:S01]  /*57b0*/  UMOV UR38, UR34 ;  /* 0x0000002200267c82 */ /* 0x000fe20008000000 */
[----:B------:R-:W-:Y:S01]  /*57c0*/  MOV R14, UR35 ;  /* 0x00000023000e7c02 */ /* 0x000fe20008000f00 */
[----:B------:R-:W-:Y:S01]  /*57d0*/  UMOV UR35, UR39 ;  /* 0x0000002700237c82 */ /* 0x000fe20008000000 */
[----:B------:R-:W-:Y:S01]  /*57e0*/  MOV R13, UR34 ;  /* 0x00000022000d7c02 */ /* 0x000fe20008000f00 */
[----:B------:R-:W-:-:S08]  /*57f0*/  UMOV UR34, UR38 ;  /* 0x0000002600227c82 */ /* 0x000fd00008000000 */
[----:B------:R-:W-:Y:S01]  /*5800*/  HGMMA.64x32x16.F32 R152, gdesc[UR32].tnspA, R152 ;  /* 0x20600000209879f0 */ /* 0x000fe20008700898 */
[----:B------:R-:W-:Y:S01]  /*5810*/  UMOV UR38, UR30 ;  /* 0x0000001e00267c82 */ /* 0x000fe20008000000 */
[----:B------:R-:W-:Y:S01]  /*5820*/  UMOV UR39, UR31 ;  /* 0x0000001f00277c82 */ /* 0x000fe20008000000 */
[----:B------:R-:W-:-:S05]  /*5830*/  IMAD.WIDE R210, R3, 0x2, R210 ;  /* 0x0000000203d27825 */ /* 0x000fca00078e02d2 */
[----:B------:R0:W5:Y:S02]  /*5840*/  LDG.E.U16 R220, desc[UR6][R210.64] ;  /* 0x00000006d2dc7981 */ /* 0x000164000c1e1500 */
[----:B0-----:R-:W-:Y:S02]  /*5850*/  IMAD.WIDE R210, R3, 0x2, R218 ;  /* 0x0000000203d27825 */ /* 0x001fe400078e02da */
[----:B------:R-:W5:Y:S01]  /*5860*/  LDL.64 R218, [R1+0x10] ;  /* 0x0000100001da7983 */ /* 0x000f620000100a00 */
[----:B------:R-:W-:Y:S01]  /*5870*/  HGMMA.64x32x16.F32 R152, gdesc[UR36].tnspA, R152 ;  /* 0x20600000249879f0 */ /* 0x000fe20008700898 */
[----:B------:R-:W-:Y:S02]  /*5880*/  R2UR UR38, R214 ;  /* 0x00000000d62672ca */ /* 0x000fe400000e0000 */
[----:B------:R-:W-:Y:S02]  /*5890*/  R2UR UR39, R215 ;  /* 0x00000000d72772ca */ /* 0x000fe400000e0000 */
[----:B------:R-:W5:Y:S01]  /*58a0*/  LDL.64 R214, [R1+0x70] ;  /* 0x0000700001d67983 */ /* 0x000f620000100a00 */
[----:B--2---:R-:W-:-:S06]  /*58b0*/  IMAD.WIDE R22, R3, 0x2, R22 ;  /* 0x0000000203167825 */ /* 0x004fcc00078e0216 */
[----:B------:R-:W2:Y:S04]  /*58c0*/  LDG.E.U16 R22, desc[UR6][R22.64] ;  /* 0x0000000616167981 */ /* 0x000ea8000c1e1500 */
[----:B------:R0:W2:Y:S02]  /*58d0*/  LDG.E.U16 R23, desc[UR6][R210.64] ;  /* 0x00000006d2177981 */ /* 0x0000a4000c1e1500 */
[----:B0-----:R-:W-:Y:S02]  /*58e0*/  IMAD.WIDE R210, R3, 0x2, R230 ;  /* 0x0000000203d27825 */ /* 0x001fe400078e02e6 */
[----:B------:R-:W2:Y:S01]  /*58f0*/  LDL.64 R230, [R1] ;  /* 0x0000000001e67983 */ /* 0x000ea20000100a00 */
[----:B------:R-:W-:Y:S02]  /*5900*/  R2UR UR34, R216 ;  /* 0x00000000d82272ca */ /* 0x000fe400000e0000 */
[----:B------:R-:W-:Y:S01]  /*5910*/  R2UR UR35, R217 ;  /* 0x00000000d92372ca */ /* 0x000fe200000e0000 */
[----:B------:R-:W-:Y:S01]  /*5920*/  UMOV UR42, UR26 ;  /* 0x0000001a002a7c82 */ /* 0x000fe20008000000 */
[----:B------:R-:W2:Y:S01]  /*5930*/  LDL.64 R216, [R1+0x40] ;  /* 0x0000400001d87983 */ /* 0x000ea20000100a00 */
[----:B------:R-:W-:Y:S01]  /*5940*/  UMOV UR43, UR27 ;  /* 0x0000001b002b7c82 */ /* 0x000fe20008000000 */
[----:B------:R-:W-:Y:S01]  /*5950*/  UMOV UR46, UR22 ;  /* 0x00000016002e7c82 */ /* 0x000fe20008000000 */
[----:B------:R-:W-:Y:S01]  /*5960*/  UMOV UR47, UR23 ;  /* 0x00000017002f7c82 */ /* 0x000fe20008000000 */
[----:B------:R-:W-:Y:S01]  /*5970*/  UMOV UR50, UR18 ;  /* 0x0000001200327c82 */ /* 0x000fe20008000000 */
[----:B------:R-:W-:Y:S01]  /*5980*/  UMOV UR51, UR19 ;  /* 0x0000001300337c82 */ /* 0x000fe20008000000 */
[----:B---3--:R-:W-:-:S04]  /*5990*/  IMAD.WIDE R184, R3, 0x2, R184 ;  /* 0x0000000203b87825 */ /* 0x008fc800078e02b8 */
[C---:B----4-:R-:W-:Y:S01]  /*59a0*/  IMAD.WIDE R20, R3.reuse, 0x2, R20 ;  /* 0x0000000203147825 */ /* 0x050fe200078e0214 */
[----:B------:R-:W-:Y:S01]  /*59b0*/  UMOV UR54, UR14 ;  /* 0x0000000e00367c82 */ /* 0x000fe20008000000 */
[----:B------:R-:W3:Y:S01]  /*59c0*/  LDG.E.U16 R184, desc[UR6][R184.64] ;  /* 0x00000006b8b87981 */ /* 0x000ee2000c1e1500 */
[----:B------:R-:W-:Y:S01]  /*59d0*/  UMOV UR55, UR15 ;  /* 0x0000000f00377c82 */ /* 0x000fe20008000000 */
[C---:B------:R-:W-:Y:S01]  /*59e0*/  IMAD.WIDE R212, R3.reuse, 0x2, R212 ;  /* 0x0000000203d47825 */ /* 0x040fe200078e02d4 */
[----:B------:R-:W-:Y:S01]  /*59f0*/  UMOV UR58, UR10 ;  /* 0x0000000a003a7c82 */ /* 0x000fe20008000000 */
[----:B------:R-:W-:Y:S01]  /*5a00*/  UMOV UR59, UR11 ;  /* 0x0000000b003b7c82 */ /* 0x000fe20008000000 */
[----:B------:R-:W-:Y:S01]  /*5a10*/  HGMMA.64x32x16.F32 R152, gdesc[UR40].tnspA, R152 ;  /* 0x20600000289879f0 */ /* 0x000fe20008700898 */
[----:B------:R-:W4:Y:S04]  /*5a20*/  LDG.E.U16 R211, desc[UR6][R210.64] ;  /* 0x00000006d2d37981 */ /* 0x000f28000c1e1500 */
[----:B------:R0:W4:Y:S04]  /*5a30*/  LDG.E.U16 R185, desc[UR6][R20.64] ;  /* 0x0000000614b97981 */ /* 0x000128000c1e1500 */
[----:B------:R1:W4:Y:S01]  /*5a40*/  LDG.E.U16 R221, desc[UR6][R212.64] ;  /* 0x00000006d4dd7981 */ /* 0x000322000c1e1500 */
[----:B------:R-:W-:Y:S04]  /*5a50*/  HGMMA.64x32x16.F32 R152, gdesc[UR44].tnspA, R152 ;  /* 0x206000002c9879f0 */ /* 0x000fe80008700898 */
[----:B------:R-:W-:Y:S01]  /*5a60*/  HGMMA.64x32x16.F32 R152, gdesc[UR48].tnspA, R152 ;  /* 0x20600000309879f0 */ /* 0x000fe20008700898 */
[----:B0-----:R-:W-:-:S04]  /*5a70*/  IMAD.WIDE R20, R3, 0x2, R242 ;  /* 0x0000000203147825 */ /* 0x001fc800078e02f2 */
[C---:B-1----:R-:W-:Y:S02]  /*5a80*/  IMAD.WIDE R212, R3.reuse, 0x2, R238 ;  /* 0x0000000203d47825 */ /* 0x042fe400078e02ee */
[----:B------:R-:W4:Y:S04]  /*5a90*/  LDG.E.U16 R20, desc[UR6][R20.64] ;  /* 0x0000000614147981 */ /* 0x000f28000c1e1500 */
[----:B------:R0:W4:Y:S01]  /*5aa0*/  LDG.E.U16 R21, desc[UR6][R212.64] ;  /* 0x00000006d4157981 */ /* 0x000122000c1e1500 */
[----:B------:R-:W-:Y:S01]  /*5ab0*/  HGMMA.64x32x16.F32 R152, gdesc[UR52].tnspA, R152 ;  /* 0x20600000349879f0 */ /* 0x000fe20008700898 */
[----:B------:R-:W-:-:S06]  /*5ac0*/  IMAD.WIDE R222, R3, 0x2, R222 ;  /* 0x0000000203de7825 */ /* 0x000fcc00078e02de */
[----:B------:R-:W4:Y:S01]  /*5ad0*/  LDG.E.U16 R222, desc[UR6][R222.64] ;  /* 0x00000006dede7981 */ /* 0x000f22000c1e1500 */
[----:B0-----:R-:W-:-:S06]  /*5ae0*/  IMAD.WIDE R212, R3, 0x2, R234 ;  /* 0x0000000203d47825 */ /* 0x001fcc00078e02ea */
[----:B------:R-:W4:Y:S01]  /*5af0*/  LDG.E.U16 R212, desc[UR6][R212.64] ;  /* 0x00000006d4d47981 */ /* 0x000f22000c1e1500 */
[----:B------:R-:W-:Y:S01]  /*5b00*/  HGMMA.64x32x16.F32 R152, gdesc[UR56].tnspA, R152, gsb0 ;  /* 0x20600000389879f0 */ /* 0x000fe20008000898 */
[----:B-----5:R-:W-:-:S05]  /*5b10*/  IMAD.WIDE R214, R3, 0x2, R214 ;  /* 0x0000000203d67825 */ /* 0x020fca00078e02d6 */
[----:B------:R0:W5:Y:S02]  /*5b20*/  LDG.E.U16 R208, desc[UR6][R214.64] ;  /* 0x00000006d6d07981 */ /* 0x000164000c1e1500 */
[----:B0-----:R-:W-:-:S05]  /*5b30*/  IMAD.WIDE R214, R3, 0x2, R226 ;  /* 0x0000000203d67825 */ /* 0x001fca00078e02e2 */
[----:B------:R0:W5:Y:S02]  /*5b40*/  LDG.E.U16 R210, desc[UR6][R214.64] ;  /* 0x00000006d6d27981 */ /* 0x000164000c1e1500 */
[----:B0-----:R-:W-:-:S05]  /*5b50*/  IMAD.WIDE R214, R3, 0x2, R218 ;  /* 0x0000000203d67825 */ /* 0x001fca00078e02da */
[----:B------:R2:W5:Y:S02]  /*5b60*/  LDG.E.U16 R223, desc[UR6][R214.64] ;  /* 0x00000006d6df7981 */ /* 0x000564000c1e1500 */
[----:B--2---:R-:W-:-:S05]  /*5b70*/  IMAD.WIDE R214, R3, 0x2, R230 ;  /* 0x0000000203d67825 */ /* 0x004fca00078e02e6 */
[----:B------:R0:W2:Y:S02]  /*5b80*/  LDG.E.U16 R230, desc[UR6][R214.64] ;  /* 0x00000006d6e67981 */ /* 0x0000a4000c1e1500 */
[----:B0-----:R-:W-:-:S05]  /*5b90*/  IMAD.WIDE R214, R3, 0x2, R232 ;  /* 0x0000000203d67825 */ /* 0x001fca00078e02e8 */
[----:B------:R0:W5:Y:S01]  /*5ba0*/  LDG.E.U16 R235, desc[UR6][R214.64] ;  /* 0x00000006d6eb7981 */ /* 0x000162000c1e1500 */
[----:B------:R-:W-:Y:S01]  /*5bb0*/  IMAD.WIDE R216, R3, 0x2, R216 ;  /* 0x0000000203d87825 */ /* 0x000fe200078e02d8 */
[----:B------:R-:W-:-:S03]  /*5bc0*/  WARPGROUP.DEPBAR.LE gsb0, 0x0 ;  /* 0x00008000000079c5 */ /* 0x000fc60000010000 */
[C---:B------:R-:W-:Y:S01]  /*5bd0*/  IMAD.WIDE R218, R3.reuse, 0x2, R240 ;  /* 0x0000000203da7825 */ /* 0x040fe200078e02f0 */
[----:B------:R1:W2:Y:S03]  /*5be0*/  LDG.E.U16 R213, desc[UR6][R216.64] ;  /* 0x00000006d8d57981 */ /* 0x0002a6000c1e1500 */
[C---:B0-----:R-:W-:Y:S01]  /*5bf0*/  IMAD.WIDE R214, R3.reuse, 0x2, R204 ;  /* 0x0000000203d67825 */ /* 0x041fe200078e02cc */
[----:B------:R-:W5:Y:S04]  /*5c00*/  LDG.E.U16 R227, desc[UR6][R218.64] ;  /* 0x00000006dae37981 */ /* 0x000f68000c1e1500 */
[----:B------:R0:W2:Y:S01]  /*5c10*/  LDG.E.U16 R242, desc[UR6][R214.64] ;  /* 0x00000006d6f27981 */ /* 0x0000a2000c1e1500 */
[----:B-1----:R-:W-:-:S05]  /*5c20*/  IMAD.WIDE R216, R3, 0x2, R250 ;  /* 0x0000000203d87825 */ /* 0x002fca00078e02fa */
[----:B------:R1:W5:Y:S01]  /*5c30*/  LDG.E.U16 R226, desc[UR6][R216.64] ;  /* 0x00000006d8e27981 */ /* 0x000362000c1e1500 */
[----:B0-----:R-:W-:-:S05]  /*5c40*/  IMAD.WIDE R214, R3, 0x2, R198 ;  /* 0x0000000203d67825 */ /* 0x001fca00078e02c6 */
[----:B------:R0:W2:Y:S01]  /*5c50*/  LDG.E.U16 R247, desc[UR6][R214.64] ;  /* 0x00000006d6f77981 */ /* 0x0000a2000c1e1500 */
[----:B-1----:R-:W-:-:S04]  /*5c60*/  IMAD.WIDE R216, R3, 0x2, R244 ;  /* 0x0000000203d87825 */ /* 0x002fc800078e02f4 */
[----:B------:R-:W-:Y:S01]  /*5c70*/  IMAD.WIDE R218, R3, 0x2, R236 ;  /* 0x0000000203da7825 */ /* 0x000fe200078e02ec */
[----:B------:R1:W2:Y:S03]  /*5c80*/  LDG.E.U16 R231, desc[UR6][R216.64] ;  /* 0x00000006d8e77981 */ /* 0x0002a6000c1e1500 */
[----:B0-----:R-:W-:Y:S01]  /*5c90*/  FMUL R214, R168, UR5 ;  /* 0x00000005a8d67c20 */ /* 0x001fe20008400000 */
[----:B------:R-:W-:Y:S01]  /*5ca0*/  FMUL R215, R169, UR5 ;  /* 0x00000005a9d77c20 */ /* 0x000fe20008400000 */
[----:B------:R0:W2:Y:S04]  /*5cb0*/  LDG.E.U16 R234, desc[UR6][R218.64] ;  /* 0x00000006daea7981 */ /* 0x0000a8000c1e1500 */
[----:B------:R-:W-:Y:S01]  /*5cc0*/  FMNMX R214, R214, R215, !PT ;  /* 0x000000d7d6d67209 */ /* 0x000fe20007800000 */
[----:B------:R-:W-:Y:S01]  /*5cd0*/  FMUL R215, R172, UR5 ;  /* 0x00000005acd77c20 */ /* 0x000fe20008400000 */
[----:B-1----:R-:W-:-:S04]  /*5ce0*/  IMAD.WIDE R216, R3, 0x2, R228 ;  /* 0x0000000203d87825 */ /* 0x002fc800078e02e4 */
[----:B------:R-:W-:Y:S01]  /*5cf0*/  FMNMX R214, R215, R214, !PT ;  /* 0x000000d6d7d67209 */ /* 0x000fe20007800000 */
[----:B------:R-:W-:Y:S01]  /*5d00*/  FMUL R215, R173, UR5 ;  /* 0x00000005add77c20 */ /* 0x000fe20008400000 */
[----:B0-----:R-:W-:Y:S01]  /*5d10*/  IMAD.WIDE R218, R3, 0x2, R224 ;  /* 0x0000000203da7825 */ /* 0x001fe200078e02e0 */
[----:B------:R0:W2:Y:S03]  /*5d20*/  LDG.E.U16 R238, desc[UR6][R216.64] ;  /* 0x00000006d8ee7981 */ /* 0x0000a6000c1e1500 */
[----:B------:R-:W-:Y:S01]  /*5d30*/  FMNMX R214, R215, R214, !PT ;  /* 0x000000d6d7d67209 */ /* 0x000fe20007800000 */
[----:B------:R-:W-:Y:S01]  /*5d40*/  FMUL R215, R176, UR5 ;  /* 0x00000005b0d77c20 */ /* 0x000fe20008400000 */
[----:B------:R1:W5:Y:S01]  /*5d50*/  LDG.E.U16 R239, desc[UR6][R218.64] ;  /* 0x00000006daef7981 */ /* 0x000362000c1e1500 */
[----:B0-----:R-:W-:-:S03]  /*5d60*/  IMAD.WIDE R216, R3, 0x2, R202 ;  /* 0x0000000203d87825 */ /* 0x001fc600078e02ca */
[----:B------:R-:W-:Y:S01]  /*5d70*/  FMNMX R214, R215, R214, !PT ;  /* 0x000000d6d7d67209 */ /* 0x000fe20007800000 */
[----:B------:R-:W-:Y:S01]  /*5d80*/  FMUL R215, R177, UR5 ;  /* 0x00000005b1d77c20 */ /* 0x000fe20008400000 */
[----:B-1----:R-:W-:Y:S01]  /*5d90*/  IMAD.WIDE R218, R3, 0x2, R200 ;  /* 0x0000000203da7825 */ /* 0x002fe200078e02c8 */
[----:B------:R0:W2:Y:S03]  /*5da0*/  LDG.E.U16 R243, desc[UR6][R216.64] ;  /* 0x00000006d8f37981 */ /* 0x0000a6000c1e1500 */
[----:B------:R-:W-:Y:S01]  /*5db0*/  FMNMX R214, R215, R214, !PT ;  /* 0x000000d6d7d67209 */ /* 0x000fe20007800000 */
[----:B------:R1:W2:Y:S01]  /*5dc0*/  LDG.E.U16 R246, desc[UR6][R218.64] ;  /* 0x00000006daf67981 */ /* 0x0002a2000c1e1500 */
[----:B------:R-:W-:Y:S01]  /*5dd0*/  FMUL R215, R180, UR5 ;  /* 0x00000005b4d77c20 */ /* 0x000fe20008400000 */
[----:B0-----:R-:W-:-:S04]  /*5de0*/  IMAD.WIDE R216, R3, 0x2, R194 ;  /* 0x0000000203d87825 */ /* 0x001fc800078e02c2 */
[----:B-1----:R-:W-:Y:S01]  /*5df0*/  IMAD.WIDE R218, R3, 0x2, R190 ;  /* 0x0000000203da7825 */ /* 0x002fe200078e02be */
[----:B------:R0:W2:Y:S03]  /*5e00*/  LDG.E.U16 R248, desc[UR6][R216.64] ;  /* 0x00000006d8f87981 */ /* 0x0000a6000c1e1500 */
[----:B------:R-:W-:Y:S01]  /*5e10*/  FMUL R252, R181, UR5 ;  /* 0x00000005b5fc7c20 */ /* 0x000fe20008400000 */
[----:B------:R1:W2:Y:S01]  /*5e20*/  LDG.E.U16 R249, desc[UR6][R218.64] ;  /* 0x00000006daf97981 */ /* 0x0002a2000c1e1500 */
[----:B------:R-:W-:-:S04]  /*5e30*/  FMNMX R214, R215, R214, !PT ;  /* 0x000000d6d7d67209 */ /* 0x000fc80007800000 */
[----:B------:R-:W-:Y:S01]  /*5e40*/  FMNMX R252, R252, R214, !PT ;  /* 0x000000d6fcfc7209 */ /* 0x000fe20007800000 */
[----:B------:R-:W-:-:S04]  /*5e50*/  IMAD.WIDE R214, R3, 0x2, R196 ;  /* 0x0000000203d67825 */ /* 0x000fc800078e02c4 */
[C---:B0-----:R-:W-:Y:S02]  /*5e60*/  IMAD.WIDE R216, R3.reuse, 0x2, R192 ;  /* 0x0000000203d87825 */ /* 0x041fe400078e02c0 */
[----:B------:R0:W2:Y:S02]  /*5e70*/  LDG.E.U16 R214, desc[UR6][R214.64] ;  /* 0x00000006d6d67981 */ /* 0x0000a4000c1e1500 */
[----:B-1----:R-:W-:Y:S02]  /*5e80*/  IMAD.WIDE R218, R3, 0x2, R188 ;  /* 0x0000000203da7825 */ /* 0x002fe400078e02bc */
[----:B------:R-:W2:Y:S04]  /*5e90*/  LDG.E.U16 R216, desc[UR6][R216.64] ;  /* 0x00000006d8d87981 */ /* 0x000ea8000c1e1500 */
[----:B------:R1:W2:Y:S01]  /*5ea0*/  LDG.E.U16 R218, desc[UR6][R218.64] ;  /* 0x00000006dada7981 */ /* 0x0002a2000c1e1500 */
[----:B------:R-:W-:Y:S06]  /*5eb0*/  BAR.SYNC.DEFER_BLOCKING 0x0 ;  /* 0x0000000000007b1d */ /* 0x000fec0000010000 */
[----:B0-----:R-:W0:Y:S04]  /*5ec0*/  SHFL.BFLY PT, R215, R252, 0x2, 0x1f ;  /* 0x0c401f00fcd77f89 */ /* 0x001e2800000e0000 */
[----:B---3--:R3:W-:Y:S04]  /*5ed0*/  STS.U16 [R6+UR4+0x8000], R184 ;  /* 0x008000b806007988 */ /* 0x0087e80008000404 */
[----:B------:R4:W-:Y:S01]  /*5ee0*/  STS.U16 [R6+UR4+0x8800], R22 ;  /* 0x0088001606007988 */ /* 0x0009e20008000404 */
[----:B---3--:R-:W-:Y:S01]  /*5ef0*/  FMUL R184, R171, UR5 ;  /* 0x00000005abb87c20 */ /* 0x008fe20008400000 */
[----:B----4-:R-:W-:-:S05]  /*5f00*/  FMUL R22, R170, UR5 ;  /* 0x00000005aa167c20 */ /* 0x010fca0008400000 */
[----:B------:R-:W-:Y:S01]  /*5f10*/  FMNMX R22, R22, R184, !PT ;  /* 0x000000b816167209 */ /* 0x000fe20007800000 */
[----:B------:R-:W-:Y:S01]  /*5f20*/  FMUL R184, R174, UR5 ;  /* 0x00000005aeb87c20 */ /* 0x000fe20008400000 */
[----:B------:R3:W-:Y:S04]  /*5f30*/  STS.U16 [R6+UR4+0x8600], R185 ;  /* 0x008600b906007988 */ /* 0x0007e80008000404 */
[----:B------:R-:W-:Y:S01]  /*5f40*/  FMNMX R22, R184, R22, !PT ;  /* 0x00000016b8167209 */ /* 0x000fe20007800000 */
[----:B------:R-:W-:Y:S01]  /*5f50*/  FMUL R184, R175, UR5 ;  /* 0x00000005afb87c20 */ /* 0x000fe20008400000 */
[----:B0-----:R-:W-:Y:S01]  /*5f60*/  FMNMX R215, R252, R215, !PT ;  /* 0x000000d7fcd77209 */ /* 0x001fe20007800000 */
[----:B---3--:R-:W-:-:S03]  /*5f70*/  FMUL R185, R178, UR5 ;  /* 0x00000005b2b97c20 */ /* 0x008fc60008400000 */
[----:B------:R-:W-:Y:S02]  /*5f80*/  FMNMX R22, R184, R22, !PT ;  /* 0x00000016b8167209 */ /* 0x000fe40007800000 */
[----:B------:R-:W0:Y:S02]  /*5f90*/  SHFL.BFLY PT, R184, R215, 0x1, 0x1f ;  /* 0x0c201f00d7b87f89 */ /* 0x000e2400000e0000 */
[----:B------:R-:W-:Y:S01]  /*5fa0*/  FMNMX R22, R185, R22, !PT ;  /* 0x00000016b9167209 */ /* 0x000fe20007800000 */
[----:B------:R-:W-:-:S05]  /*5fb0*/  FMUL R185, R179, UR5 ;  /* 0x00000005b3b97c20 */ /* 0x000fca0008400000 */
[----:B------:R-:W-:Y:S01]  /*5fc0*/  FMNMX R22, R185, R22, !PT ;  /* 0x00000016b9167209 */ /* 0x000fe20007800000 */
[----:B------:R-:W-:-:S05]  /*5fd0*/  FMUL R185, R182, UR5 ;  /* 0x00000005b6b97c20 */ /* 0x000fca0008400000 */
[----:B------:R-:W-:Y:S01]  /*5fe0*/  FMNMX R22, R185, R22, !PT ;  /* 0x00000016b9167209 */ /* 0x000fe20007800000 */
[----:B------:R-:W-:Y:S01]  /*5ff0*/  FMUL R185, R183, UR5 ;  /* 0x00000005b7b97c20 */ /* 0x000fe20008400000 */
[----:B------:R-:W-:Y:S04]  /*6000*/  STS.U16 [R6+UR4+0x8c00], R21 ;  /* 0x008c001506007988 */ /* 0x000fe80008000404 */
[----:B------:R-:W-:-:S05]  /*6010*/  FMNMX R22, R185, R22, !PT ;  /* 0x00000016b9167209 */ /* 0x000fca0007800000 */
[----:B------:R-:W3:Y:S01]  /*6020*/  SHFL.BFLY PT, R21, R22, 0x2, 0x1f ;  /* 0x0c401f0016157f89 */ /* 0x000ee200000e0000 */
[----:B0-----:R-:W-:-:S03]  /*6030*/  FMNMX R184, R215, R184, !PT ;  /* 0x000000b8d7b87209 */ /* 0x001fc60007800000 */
[----:B------:R0:W-:Y:S04]  /*6040*/  STS.U16 [R6+UR4+0x8a00], R20 ;  /* 0x008a001406007988 */ /* 0x0001e80008000404 */
[----:B------:R4:W-:Y:S01]  /*6050*/  STS.U16 [R6+UR4+0x8e00], R23 ;  /* 0x008e001706007988 */ /* 0x0009e20008000404 */
[----:B0-----:R-:W-:Y:S01]  /*6060*/  FMNMX R20, R184, R4, !PT ;  /* 0x00000004b8147209 */ /* 0x001fe20007800000 */
[----:B------:R-:W-:Y:S01]  /*6070*/  FMUL R184, R153, UR5 ;  /* 0x0000000599b87c20 */ /* 0x000fe20008400000 */
[----:B----4-:R-:W-:-:S03]  /*6080*/  FMUL R23, R152, UR5 ;  /* 0x0000000598177c20 */ /* 0x010fc60008400000 */
[----:B------:R-:W-:Y:S02]  /*6090*/  FFMA R168, R168, UR5, -R20 ;  /* 0x00000005a8a87c23 */ /* 0x000fe40008000814 */
[----:B------:R-:W-:Y:S02]  /*60a0*/  FMNMX R23, R23, R184, !PT ;  /* 0x000000b817177209 */ /* 0x000fe40007800000 */
[----:B------:R-:W-:Y:S01]  /*60b0*/  FMUL R184, R168, 1.4426950216293334961 ;  /* 0x3fb8aa3ba8b87820 */ /* 0x000fe20000400000 */
[----:B------:R-:W-:Y:S01]  /*60c0*/  FMUL R168, R156, UR5 ;  /* 0x000000059ca87c20 */ /* 0x000fe20008400000 */
[----:B---3--:R-:W-:-:S04]  /*60d0*/  FMNMX R21, R22, R21, !PT ;  /* 0x0000001516157209 */ /* 0x008fc80007800000 */
[----:B------:R-:W-:Y:S01]  /*60e0*/  FMNMX R23, R168, R23, !PT ;  /* 0x00000017a8177209 */ /* 0x000fe20007800000 */
[----:B------:R-:W-:-:S05]  /*60f0*/  FMUL R168, R157, UR5 ;  /* 0x000000059da87c20 */ /* 0x000fca0008400000 */
[----:B------:R-:W-:Y:S02]  /*6100*/  FMNMX R168, R168, R23, !PT ;  /* 0x00000017a8a87209 */ /* 0x000fe40007800000 */
[----:B------:R-:W0:Y:S01]  /*6110*/  SHFL.BFLY PT, R23, R21, 0x1, 0x1f ;  /* 0x0c201f0015177f89 */ /* 0x000e2200000e0000 */
[----:B------:R-:W-:Y:S01]  /*6120*/  FMUL R22, R160, UR5 ;  /* 0x00000005a0167c20 */ /* 0x000fe20008400000 */
[----:B------:R-:W-:-:S04]  /*6130*/  FFMA R169, R169, UR5, -R20 ;  /* 0x00000005a9a97c23 */ /* 0x000fc80008000814 */
[----:B------:R-:W-:Y:S01]  /*6140*/  FMUL R169, R169, 1.4426950216293334961 ;  /* 0x3fb8aa3ba9a97820 */ /* 0x000fe20000400000 */
[----:B------:R-:W-:Y:S01]  /*6150*/  FMNMX R168, R22, R168, !PT ;  /* 0x000000a816a87209 */ /* 0x000fe20007800000 */
[----:B------:R-:W-:Y:S01]  /*6160*/  FMUL R22, R161, UR5 ;  /* 0x00000005a1167c20 */ /* 0x000fe20008400000 */
[----:B------:R3:W-:Y:S04]  /*6170*/  STS.U16 [R6+UR4+0x8400], R220 ;  /* 0x008400dc06007988 */ /* 0x0007e80008000404 */
[----:B------:R-:W-:Y:S01]  /*6180*/  FMNMX R168, R22, R168, !PT ;  /* 0x000000a816a87209 */ /* 0x000fe20007800000 */
[----:B---3--:R3:W4:Y:S02]  /*6190*/  MUFU.EX2 R220, R169 ;  /* 0x000000a900dc7308 */ /* 0x0087240000000800 */
[----:B---3--:R-:W-:-:S05]  /*61a0*/  FMUL R169, R164, UR5 ;  /* 0x00000005a4a97c20 */ /* 0x008fca0008400000 */
[----:B------:R-:W-:Y:S01]  /*61b0*/  FMNMX R168, R169, R168, !PT ;  /* 0x000000a8a9a87209 */ /* 0x000fe20007800000 */
[----:B------:R-:W-:Y:S01]  /*61c0*/  FMUL R169, R165, UR5 ;  /* 0x00000005a5a97c20 */ /* 0x000fe20008400000 */
[----:B0-----:R-:W-:Y:S01]  /*61d0*/  FMNMX R21, R21, R23, !PT ;  /* 0x0000001715157209 */ /* 0x001fe20007800000 */
[----:B------:R-:W-:-:S03]  /*61e0*/  FFMA R172, R172, UR5, -R20 ;  /* 0x00000005acac7c23 */ /* 0x000fc60008000814 */
[----:B------:R-:W-:Y:S01]  /*61f0*/  FMNMX R23, R169, R168, !PT ;  /* 0x000000a8a9177209 */ /* 0x000fe20007800000 */
[----:B------:R-:W-:-:S04]  /*6200*/  FMUL R172, R172, 1.4426950216293334961 ;  /* 0x3fb8aa3bacac7820 */ /* 0x000fc80000400000 */
[----:B------:R-:W0:Y:S01]  /*6210*/  SHFL.BFLY PT, R168, R23, 0x2, 0x1f ;  /* 0x0c401f0017a87f89 */ /* 0x000e2200000e0000 */
[----:B------:R3:W-:Y:S01]  /*6220*/  MUFU.EX2 R252, R172 ;  /* 0x000000ac00fc7308 */ /* 0x0007e20000000800 */
[----:B------:R-:W-:Y:S01]  /*6230*/  FMUL R22, R154, UR5 ;  /* 0x000000059a167c20 */ /* 0x000fe20008400000 */
[----:B------:R-:W-:Y:S01]  /*6240*/  FMNMX R21, R21, R0, !PT ;  /* 0x0000000015157209 */ /* 0x000fe20007800000 */
[----:B------:R-:W-:Y:S01]  /*6250*/  FMUL R169, R158, UR5 ;  /* 0x000000059ea97c20 */ /* 0x000fe20008400000 */
[----:B---3--:R-:W-:-:S03]  /*6260*/  FMUL R172, R155, UR5 ;  /* 0x000000059bac7c20 */ /* 0x008fc60008400000 */
[--C-:B------:R-:W-:Y:S02]  /*6270*/  FFMA R171, R171, UR5, -R21.reuse ;  /* 0x00000005abab7c23 */ /* 0x100fe40008000815 */
[----:B------:R-:W-:Y:S01]  /*6280*/  FMNMX R22, R22, R172, !PT ;  /* 0x000000ac16167209 */ /* 0x000fe20007800000 */
[--C-:B------:R-:W-:Y:S01]  /*6290*/  FFMA R180, R180, UR5, -R20.reuse ;  /* 0x00000005b4b47c23 */ /* 0x100fe20008000814 */
[----:B------:R-:W-:Y:S02]  /*62a0*/  FFMA R170, R170, UR5, -R21 ;  /* 0x00000005aaaa7c23 */ /* 0x000fe40008000815 */
[----:B------:R-:W-:Y:S01]  /*62b0*/  FMNMX R22, R169, R22, !PT ;  /* 0x00000016a9167209 */ /* 0x000fe20007800000 */
[----:B------:R-:W-:Y:S01]  /*62c0*/  FMUL R169, R159, UR5 ;  /* 0x000000059fa97c20 */ /* 0x000fe20008400000 */
[--C-:B------:R-:W-:Y:S01]  /*62d0*/  FFMA R172, R181, UR5, -R20.reuse ;  /* 0x00000005b5ac7c23 */ /* 0x100fe20008000814 */
[----:B------:R-:W-:Y:S01]  /*62e0*/  FMUL R171, R171, 1.4426950216293334961 ;  /* 0x3fb8aa3babab7820 */ /* 0x000fe20000400000 */
[----:B------:R3:W-:Y:S01]  /*62f0*/  STS.U16 [R6+UR4+0x8200], R221 ;  /* 0x008200dd06007988 */ /* 0x0007e20008000404 */
[----:B------:R-:W-:Y:S01]  /*6300*/  FMUL R180, R180, 1.4426950216293334961 ;  /* 0x3fb8aa3bb4b47820 */ /* 0x000fe20000400000 */
[----:B------:R-:W-:Y:S01]  /*6310*/  FMUL R170, R170, 1.4426950216293334961 ;  /* 0x3fb8aa3baaaa7820 */ /* 0x000fe20000400000 */
[----:B------:R-:W-:Y:S01]  /*6320*/  FMNMX R22, R169, R22, !PT ;  /* 0x00000016a9167209 */ /* 0x000fe20007800000 */
[----:B------:R-:W-:Y:S01]  /*6330*/  FMUL R172, R172, 1.4426950216293334961 ;  /* 0x3fb8aa3bacac7820 */ /* 0x000fe20000400000 */
[----:B------:R-:W-:Y:S01]  /*6340*/  FMUL R169, R162, UR5 ;  /* 0x00000005a2a97c20 */ /* 0x000fe20008400000 */
[--C-:B-1----:R-:W-:Y:S01]  /*6350*/  FFMA R219, R176, UR5, -R20.reuse ;  /* 0x00000005b0db7c23 */ /* 0x102fe20008000814 */
[----:B---3--:R-:W-:-:S02]  /*6360*/  FFMA R221, R173, UR5, -R20 ;  /* 0x00000005addd7c23 */ /* 0x008fc40008000814 */
[----:B------:R0:W-:Y:S01]  /*6370*/  MUFU.EX2 R173, R171 ;  /* 0x000000ab00ad7308 */ /* 0x0001e20000000800 */
[----:B------:R-:W-:Y:S02]  /*6380*/  FMNMX R169, R169, R22, !PT ;  /* 0x00000016a9a97209 */ /* 0x000fe40007800000 */
[----:B0-----:R-:W-:-:S05]  /*6390*/  FMNMX R171, R23, R168, !PT ;  /* 0x000000a817ab7209 */ /* 0x001fca0007800000 */
[----:B------:R0:W-:Y:S08]  /*63a0*/  MUFU.EX2 R176, R170 ;  /* 0x000000aa00b07308 */ /* 0x0001f00000000800 */
[----:B------:R-:W-:Y:S01]  /*63b0*/  MUFU.EX2 R181, R180 ;  /* 0x000000b400b57308 */ /* 0x000fe20000000800 */
[----:B0-----:R-:W-:-:S07]  /*63c0*/  FMUL R170, R163, UR5 ;  /* 0x00000005a3aa7c20 */ /* 0x001fce0008400000 */
[----:B------:R0:W-:Y:S01]  /*63d0*/  MUFU.EX2 R180, R172 ;  /* 0x000000ac00b47308 */ /* 0x0001e20000000800 */
[----:B------:R-:W-:Y:S01]  /*63e0*/  FMNMX R169, R170, R169, !PT ;  /* 0x000000a9aaa97209 */ /* 0x000fe20007800000 */
[----:B------:R-:W-:Y:S01]  /*63f0*/  FMUL R170, R166, UR5 ;  /* 0x00000005a6aa7c20 */ /* 0x000fe20008400000 */
[----:B0-----:R-:W0:Y:S01]  /*6400*/  SHFL.BFLY PT, R172, R171, 0x1, 0x1f ;  /* 0x0c201f00abac7f89 */ /* 0x001e2200000e0000 */
[----:B------:R-:W-:Y:S01]  /*6410*/  FFMA R215, R177, UR5, -R20 ;  /* 0x00000005b1d77c23 */ /* 0x000fe20008000814 */
[----:B------:R-:W-:Y:S02]  /*6420*/  FMUL R177, R167, UR5 ;  /* 0x00000005a7b17c20 */ /* 0x000fe40008400000 */
[----:B------:R-:W-:-:S04]  /*6430*/  FMNMX R170, R170, R169, !PT ;  /* 0x000000a9aaaa7209 */ /* 0x000fc80007800000 */
[----:B------:R-:W-:Y:S01]  /*6440*/  FMNMX R177, R177, R170, !PT ;  /* 0x000000aab1b17209 */ /* 0x000fe20007800000 */
[----:B------:R-:W-:-:S04]  /*6450*/  FFMA R168, R178, UR5, -R21 ;  /* 0x00000005b2a87c23 */ /* 0x000fc80008000815 */
[----:B------:R-:W1:Y:S01]  /*6460*/  SHFL.BFLY PT, R178, R177, 0x2, 0x1f ;  /* 0x0c401f00b1b27f89 */ /* 0x000e6200000e0000 */
[----:B------:R-:W-:-:S04]  /*6470*/  FFMA R174, R174, UR5, -R21 ;  /* 0x00000005aeae7c23 */ /* 0x000fc80008000815 */
[----:B------:R-:W-:Y:S01]  /*6480*/  FMUL R22, R174, 1.4426950216293334961 ;  /* 0x3fb8aa3bae167820 */ /* 0x000fe20000400000 */
[----:B------:R-:W-:Y:S01]  /*6490*/  FADD R174, -R21, R0 ;  /* 0x0000000015ae7221 */ /* 0x000fe20000000100 */
[----:B0-----:R-:W-:-:S04]  /*64a0*/  FMNMX R172, R171, R172, !PT ;  /* 0x000000acabac7209 */ /* 0x001fc80007800000 */
[----:B------:R-:W-:-:S05]  /*64b0*/  FMNMX R0, R172, R2, !PT ;  /* 0x00000002ac007209 */ /* 0x000fca0007800000 */
[--C-:B------:R-:W-:Y:S01]  /*64c0*/  FFMA R152, R152, UR5, -R0.reuse ;  /* 0x0000000598987c23 */ /* 0x100fe20008000800 */
[----:B------:R-:W-:-:S03]  /*64d0*/  FFMA R153, R153, UR5, -R0 ;  /* 0x0000000599997c23 */ /* 0x000fc60008000800 */
[----:B------:R-:W-:Y:S01]  /*64e0*/  FMUL R152, R152, 1.4426950216293334961 ;  /* 0x3fb8aa3b98987820 */ /* 0x000fe20000400000 */
[----:B------:R-:W-:Y:S01]  /*64f0*/  FMUL R172, R174, 1.4426950216293334961 ;  /* 0x3fb8aa3baeac7820 */ /* 0x000fe20000400000 */
[----:B------:R-:W-:Y:S01]  /*6500*/  FMUL R153, R153, 1.4426950216293334961 ;  /* 0x3fb8aa3b99997820 */ /* 0x000fe20000400000 */
[----:B-----5:R0:W-:Y:S01]  /*6510*/  STS.U16 [R6+UR4+0x9600], R239 ;  /* 0x009600ef06007988 */ /* 0x0201e20008000404 */
[----:B------:R1:W-:Y:S01]  /*6520*/  MUFU.EX2 R174, R152 ;  /* 0x0000009800ae7308 */ /* 0x0003e20000000800 */
[----:B------:R-:W-:Y:S02]  /*6530*/  FFMA R23, R175, UR5, -R21 ;  /* 0x00000005af177c23 */ /* 0x000fe40008000815 */
[----:B------:R-:W-:Y:S01]  /*6540*/  STS.U16 [R6+UR4+0x9000], R226 ;  /* 0x009000e206007988 */ /* 0x000fe20008000404 */
[----:B-1----:R-:W-:Y:S02]  /*6550*/  FMNMX R152, R177, R178, !PT ;  /* 0x000000b2b1987209 */ /* 0x002fe40007800000 */
[----:B0-----:R-:W-:-:S02]  /*6560*/  LOP3.LUT R239, R6, 0x20, RZ, 0x3c, !PT ;  /* 0x0000002006ef7812 */ /* 0x001fc400078e3cff */
[----:B------:R0:W-:Y:S01]  /*6570*/  MUFU.EX2 R175, R153 ;  /* 0x0000009900af7308 */ /* 0x0001e20000000800 */
[----:B------:R-:W-:Y:S04]  /*6580*/  STS.U16 [R6+UR4+0x9200], R227 ;  /* 0x009200e306007988 */ /* 0x000fe80008000404 */
[----:B------:R-:W-:Y:S04]  /*6590*/  STS.U16 [R6+UR4+0x9400], R235 ;  /* 0x009400eb06007988 */ /* 0x000fe80008000404 */
[----:B0-----:R-:W0:Y:S04]  /*65a0*/  SHFL.BFLY PT, R153, R152, 0x1, 0x1f ;  /* 0x0c201f0098997f89 */ /* 0x001e2800000e0000 */
[----:B--2---:R-:W-:Y:S04]  /*65b0*/  STS.U16 [R6+UR4+0x9800], R243 ;  /* 0x009800f306007988 */ /* 0x004fe80008000404 */
        /* <DEDUP_REMOVED lines=17> */
[----:B------:R2:W-:Y:S04]  /*66d0*/  STS.U16 [R239+UR4+0x9d00], R216 ;  /* 0x009d00d8ef007988 */ /* 0x0005e80008000404 */
[----:B------:R-:W-:Y:S01]  /*66e0*/  STS.U16 [R239+UR4+0x9f00], R218 ;  /* 0x009f00daef007988 */ /* 0x000fe20008000404 */
[----:B------:R3:W-:Y:S06]  /*66f0*/  MEMBAR.ALL.CTA ;  /* 0x0000000000007992 */ /* 0x0007ec0000008000 */
[----:B---3--:R-:W3:Y:S01]  /*6700*/  FENCE.VIEW.ASYNC.S ;  /* 0x00000000000073c6 */ /* 0x008ee20000000000 */
[----:B0-----:R-:W-:Y:S01]  /*6710*/  FMNMX R153, R152, R153, !PT ;  /* 0x0000009998997209 */ /* 0x001fe20007800000 */
[----:B------:R-:W-:Y:S01]  /*6720*/  FADD R152, -R0, R2 ;  /* 0x0000000200987221 */ /* 0x000fe20000000100 */
[----:B------:R-:W0:Y:S01]  /*6730*/  MUFU.EX2 R217, R184 ;  /* 0x000000b800d97308 */ /* 0x000e220000000800 */
[----:B------:R-:W-:Y:S01]  /*6740*/  FADD R4, -R20, R4 ;  /* 0x0000000414047221 */ /* 0x000fe20000000100 */
[----:B------:R-:W-:Y:S01]  /*6750*/  FMNMX R2, R153, R15, !PT ;  /* 0x0000000f99027209 */ /* 0x000fe20007800000 */
[----:B------:R-:W-:Y:S01]  /*6760*/  FMUL R152, R152, 1.4426950216293334961 ;  /* 0x3fb8aa3b98987820 */ /* 0x000fe20000400000 */
[--C-:B------:R-:W-:Y:S01]  /*6770*/  FFMA R179, R179, UR5, -R21.reuse ;  /* 0x00000005b3b37c23 */ /* 0x100fe20008000815 */
[--C-:B------:R-:W-:Y:S01]  /*6780*/  FFMA R182, R182, UR5, -R21.reuse ;  /* 0x00000005b6b67c23 */ /* 0x100fe20008000815 */
[----:B------:R-:W-:Y:S01]  /*6790*/  FFMA R183, R183, UR5, -R21 ;  /* 0x00000005b7b77c23 */ /* 0x000fe20008000815 */
[--C-:B------:R-:W-:Y:S01]  /*67a0*/  FFMA R178, R157, UR5, -R0.reuse ;  /* 0x000000059db27c23 */ /* 0x100fe20008000800 */
[----:B------:R5:W-:Y:S01]  /*67b0*/  MUFU.EX2 R185, R152 ;  /* 0x0000009800b97308 */ /* 0x000be20000000800 */
[----:B------:R-:W-:Y:S01]  /*67c0*/  FMUL R4, R4, 1.4426950216293334961 ;  /* 0x3fb8aa3b04047820 */ /* 0x000fe20000400000 */
[--C-:B------:R-:W-:Y:S01]  /*67d0*/  FFMA R156, R156, UR5, -R0.reuse ;  /* 0x000000059c9c7c23 */ /* 0x100fe20008000800 */
[--C-:B------:R-:W-:Y:S01]  /*67e0*/  FFMA R160, R160, UR5, -R0.reuse ;  /* 0x00000005a0a07c23 */ /* 0x100fe20008000800 */
[--C-:B------:R-:W-:Y:S01]  /*67f0*/  FFMA R161, R161, UR5, -R0.reuse ;  /* 0x00000005a1a17c23 */ /* 0x100fe20008000800 */
[--C-:B------:R-:W-:Y:S01]  /*6800*/  FFMA R164, R164, UR5, -R0.reuse ;  /* 0x00000005a4a47c23 */ /* 0x100fe20008000800 */
[----:B------:R-:W-:Y:S01]  /*6810*/  FFMA R165, R165, UR5, -R0 ;  /* 0x00000005a5a57c23 */ /* 0x000fe20008000800 */
[--C-:B------:R-:W-:Y:S01]  /*6820*/  FFMA R154, R154, UR5, -R2.reuse ;  /* 0x000000059a9a7c23 */ /* 0x100fe20008000802 */
[----:B------:R-:W-:Y:S01]  /*6830*/  FMUL R221, R221, 1.4426950216293334961 ;  /* 0x3fb8aa3bdddd7820 */ /* 0x000fe20000400000 */
[----:B-----5:R-:W-:Y:S01]  /*6840*/  FADD R152, -R2, R15 ;  /* 0x0000000f02987221 */ /* 0x020fe20000000100 */
[--C-:B------:R-:W-:Y:S01]  /*6850*/  FFMA R155, R155, UR5, -R2.reuse ;  /* 0x000000059b9b7c23 */ /* 0x100fe20008000802 */
[--C-:B------:R-:W-:Y:S01]  /*6860*/  FFMA R158, R158, UR5, -R2.reuse ;  /* 0x000000059e9e7c23 */ /* 0x100fe20008000802 */
[--C-:B------:R-:W-:Y:S01]  /*6870*/  FFMA R159, R159, UR5, -R2.reuse ;  /* 0x000000059f9f7c23 */ /* 0x100fe20008000802 */
[--C-:B------:R-:W-:Y:S01]  /*6880*/  FFMA R162, R162, UR5, -R2.reuse ;  /* 0x00000005a2a27c23 */ /* 0x100fe20008000802 */
[--C-:B------:R-:W-:Y:S01]  /*6890*/  FFMA R163, R163, UR5, -R2.reuse ;  /* 0x00000005a3a37c23 */ /* 0x100fe20008000802 */
[--C-:B------:R-:W-:Y:S01]  /*68a0*/  FFMA R166, R166, UR5, -R2.reuse ;  /* 0x00000005a6a67c23 */ /* 0x100fe20008000802 */
[----:B------:R-:W-:Y:S01]  /*68b0*/  FFMA R167, R167, UR5, -R2 ;  /* 0x00000005a7a77c23 */ /* 0x000fe20008000802 */
[----:B------:R-:W-:Y:S01]  /*68c0*/  FMUL R219, R219, 1.4426950216293334961 ;  /* 0x3fb8aa3bdbdb7820 */ /* 0x000fe20000400000 */
        /* <DEDUP_REMOVED lines=21> */
[----:B------:R-:W5:Y:S01]  /*6a20*/  MUFU.EX2 R4, R4 ;  /* 0x0000000400047308 */ /* 0x000f620000000800 */
[----:B----4-:R-:W-:Y:S01]  /*6a30*/  MOV R235, R220 ;  /* 0x000000dc00eb7202 */ /* 0x010fe20000000f00 */
[----:B-1----:R-:W4:Y:S01]  /*6a40*/  LDL R214, [R1+0x190] ;  /* 0x0001900001d67983 */ /* 0x002f220000100800 */
[----:B0-----:R-:W-:Y:S01]  /*6a50*/  MOV R227, R217 ;  /* 0x000000d900e37202 */ /* 0x001fe20000000f00 */
[----:B------:R-:W-:Y:S01]  /*6a60*/  UMOV UR42, UR34 ;  /* 0x00000022002a7c82 */ /* 0x000fe20008000000 */
[----:B------:R-:W-:Y:S01]  /*6a70*/  UMOV UR43, UR35 ;  /* 0x00000023002b7c82 */ /* 0x000fe20008000000 */
[----:B------:R-:W-:Y:S01]  /*6a80*/  UMOV UR46, UR38 ;  /* 0x00000026002e7c82 */ /* 0x000fe20008000000 */
[----:B------:R-:W-:Y:S01]  /*6a90*/  UMOV UR47, UR39 ;  /* 0x00000027002f7c82 */ /* 0x000fe20008000000 */
[----:B------:R-:W0:Y:S01]  /*6aa0*/  MUFU.EX2 R172, R172 ;  /* 0x000000ac00ac7308 */ /* 0x000e220000000800 */
[----:B------:R-:W-:Y:S01]  /*6ab0*/  R2UR UR32, R11 ;  /* 0x000000000b2072ca */ /* 0x000fe200000e0000 */
[----:B--2---:R-:W1:Y:S06]  /*6ac0*/  LDC R216, c[0x0][0x280] ;  /* 0x0000a000ffd87b82 */ /* 0x004e6c0000000800 */
[----:B------:R-:W2:Y:S08]  /*6ad0*/  MUFU.EX2 R213, R152 ;  /* 0x0000009800d57308 */ /* 0x000eb00000000800 */
[----:B------:R-:W3:Y:S08]  /*6ae0*/  MUFU.EX2 R221, R221 ;  /* 0x000000dd00dd7308 */ /* 0x000ef00000000800 */
[----:B------:R-:W-:Y:S08]  /*6af0*/  MUFU.EX2 R219, R219 ;  /* 0x000000db00db7308 */ /* 0x000ff00000000800 */
[----:B------:R-:W1:Y:S08]  /*6b00*/  MUFU.EX2 R215, R215 ;  /* 0x000000d700d77308 */ /* 0x000e700000000800 */
        /* <DEDUP_REMOVED lines=11> */
[----:B------:R-:W-:Y:S08]  /*6bc0*/  MUFU.EX2 R184, R165 ;  /* 0x000000a500b87308 */ /* 0x000ff00000000800 */
[----:B------:R3:W-:Y:S08]  /*6bd0*/  MUFU.EX2 R217, R154 ;  /* 0x0000009a00d97308 */ /* 0x0007f00000000800 */
[----:B------:R1:W1:Y:S08]  /*6be0*/  MUFU.EX2 R220, R155 ;  /* 0x0000009b00dc7308 */ /* 0x0002700000000800 */
[----:B------:R1:W-:Y:S08]  /*6bf0*/  MUFU.EX2 R226, R158 ;  /* 0x0000009e00e27308 */ /* 0x0003f00000000800 */
[----:B------:R1:W1:Y:S08]  /*6c00*/  MUFU.EX2 R208, R159 ;  /* 0x0000009f00d07308 */ /* 0x0002700000000800 */
[----:B------:R1:W-:Y:S08]  /*6c10*/  MUFU.EX2 R211, R162 ;  /* 0x000000a200d37308 */ /* 0x0003f00000000800 */
[----:B------:R1:W1:Y:S08]  /*6c20*/  MUFU.EX2 R212, R163 ;  /* 0x000000a300d47308 */ /* 0x0002700000000800 */
[----:B------:R1:W-:Y:S08]  /*6c30*/  MUFU.EX2 R210, R166 ;  /* 0x000000a600d27308 */ /* 0x0003f00000000800 */
[----:B------:R-:W1:Y:S01]  /*6c40*/  MUFU.EX2 R15, R167 ;  /* 0x000000a7000f7308 */ /* 0x000e620000000800 */
[-C--:B-----5:R-:W-:Y:S01]  /*6c50*/  FMUL R88, R88, R4.reuse ;  /* 0x0000000458587220 */ /* 0x0a0fe20000400000 */
[-C--:B------:R-:W-:Y:S01]  /*6c60*/  FMUL R89, R89, R4.reuse ;  /* 0x0000000459597220 */ /* 0x080fe20000400000 */
        /* <DEDUP_REMOVED lines=28> */
[----:B------:R-:W-:Y:S01]  /*6e30*/  FMUL R148, R148, R4 ;  /* 0x0000000494947220 */ /* 0x000fe20000400000 */
[-C--:B0-----:R-:W-:Y:S01]  /*6e40*/  FMUL R90, R90, R172.reuse ;  /* 0x000000ac5a5a7220 */ /* 0x081fe20000400000 */
        /* <DEDUP_REMOVED lines=61> */
[-C--:B--2---:R-:W-:Y:S01]  /*7220*/  FMUL R26, R26, R213.reuse ;  /* 0x000000d51a1a7220 */ /* 0x084fe20000400000 */
        /* <DEDUP_REMOVED lines=30> */
[----:B------:R-:W-:Y:S01]  /*7410*/  FMUL R149, R149, R4 ;  /* 0x0000000495957220 */ /* 0x000fe20000400000 */
[----:B------:R-:W-:Y:S01]  /*7420*/  FMUL R151, R151, R172 ;  /* 0x000000ac97977220 */ /* 0x000fe20000400000 */
[----:B------:R-:W-:Y:S01]  /*7430*/  FMUL R85, R85, R185 ;  /* 0x000000b955557220 */ /* 0x000fe20000400000 */
[----:B------:R-:W-:Y:S01]  /*7440*/  FMUL R87, R87, R213 ;  /* 0x000000d557577220 */ /* 0x000fe20000400000 */
[----:B------:R-:W-:-:S02]  /*7450*/  F2FP.F16.F32.PACK_AB R152, R235, R227 ;  /* 0x000000e3eb98723e */ /* 0x000fc400000000ff */
[----:B---3--:R-:W-:Y:S02]  /*7460*/  F2FP.F16.F32.PACK_AB R154, R221, R252 ;  /* 0x000000fcdd9a723e */ /* 0x008fe400000000ff */
[----:B-1----:R-:W-:Y:S02]  /*7470*/  F2FP.F16.F32.PACK_AB R156, R215, R219 ;  /* 0x000000dbd79c723e */ /* 0x002fe400000000ff */
[----:B------:R-:W-:Y:S02]  /*7480*/  F2FP.F16.F32.PACK_AB R153, R173, R176 ;  /* 0x000000b0ad99723e */ /* 0x000fe400000000ff */
[----:B------:R-:W-:Y:S02]  /*7490*/  F2FP.F16.F32.PACK_AB R155, R23, R22 ;  /* 0x00000016179b723e */ /* 0x000fe400000000ff */
[----:B------:R-:W-:Y:S02]  /*74a0*/  F2FP.F16.F32.PACK_AB R157, R169, R168 ;  /* 0x000000a8a99d723e */ /* 0x000fe400000000ff */
[----:B------:R-:W-:-:S02]  /*74b0*/  F2FP.F16.F32.PACK_AB R158, R180, R181 ;  /* 0x000000b5b49e723e */ /* 0x000fc400000000ff */
[----:B------:R-:W-:Y:S02]  /*74c0*/  F2FP.F16.F32.PACK_AB R159, R171, R170 ;  /* 0x000000aaab9f723e */ /* 0x000fe400000000ff */
[----:B------:R-:W-:Y:S02]  /*74d0*/  F2FP.F16.F32.PACK_AB R160, R175, R174 ;  /* 0x000000aeafa0723e */ /* 0x000fe400000000ff */
[----:B------:R-:W-:Y:S02]  /*74e0*/  F2FP.F16.F32.PACK_AB R162, R178, R177 ;  /* 0x000000b1b2a2723e */ /* 0x000fe400000000ff */
[----:B------:R-:W-:Y:S02]  /*74f0*/  F2FP.F16.F32.PACK_AB R164, R182, R179 ;  /* 0x000000b3b6a4723e */ /* 0x000fe400000000ff */
[----:B------:R-:W-:Y:S02]  /*7500*/  F2FP.F16.F32.PACK_AB R161, R220, R217 ;  /* 0x000000d9dca1723e */ /* 0x000fe400000000ff */
[----:B------:R-:W-:-:S02]  /*7510*/  F2FP.F16.F32.PACK_AB R163, R208, R226 ;  /* 0x000000e2d0a3723e */ /* 0x000fc400000000ff */
[----:B------:R-:W-:Y:S02]  /*7520*/  F2FP.F16.F32.PACK_AB R165, R212, R211 ;  /* 0x000000d3d4a5723e */ /* 0x000fe400000000ff */
[----:B------:R-:W-:Y:S02]  /*7530*/  F2FP.F16.F32.PACK_AB R166, R184, R183 ;  /* 0x000000b7b8a6723e */ /* 0x000fe400000000ff */
[----:B------:R-:W-:Y:S01]  /*7540*/  F2FP.F16.F32.PACK_AB R167, R15, R210 ;  /* 0x000000d20fa7723e */ /* 0x000fe200000000ff */
[----:B------:R-:W-:Y:S06]  /*7550*/  BAR.SYNC.DEFER_BLOCKING 0x0 ;  /* 0x0000000000007b1d */ /* 0x000fec0000010000 */
[----:B------:R-:W-:-:S06]  /*7560*/  WARPGROUP.ARRIVE ;  /* 0x00000000000079c5 */ /* 0x000fcc0000000000 */
[----:B------:R-:W-:-:S12]  /*7570*/  HGMMA.64x128x16.F32 R88, R152, gdesc[UR32], R88 ;  /* 0x01e0002098587df0 */ /* 0x000fd80008700858 */
[----:B------:R-:W-:-:S12]  /*7580*/  HGMMA.64x128x16.F32 R88, R156, gdesc[UR36], R88 ;  /* 0x01e000249c587df0 */ /* 0x000fd80008700858 */
[----:B------:R-:W-:Y:S01]  /*7590*/  HGMMA.64x128x16.F32 R24, R160, gdesc[UR40], R24 ;  /* 0x01e00028a0187df0 */ /* 0x000fe20008700818 */
[----:B------:R-:W-:Y:S01]  /*75a0*/  UMOV UR42, UR46 ;  /* 0x0000002e002a7c82 */ /* 0x000fe20008000000 */
[----:B------:R-:W-:Y:S01]  /*75b0*/  UMOV UR43, UR47 ;  /* 0x0000002f002b7c82 */ /* 0x000fe20008000000 */
[----:B------:R-:W-:Y:S01]  /*75c0*/  R2UR UR39, R8 ;  /* 0x00000000082772ca */ /* 0x000fe200000e0000 */
[----:B------:R-:W-:Y:S01]  /*75d0*/  FADD R8, R227, R235 ;  /* 0x000000ebe3087221 */ /* 0x000fe20000000000 */
        /* <DEDUP_REMOVED lines=27> */
[----:B------:R-:W-:Y:S01]  /*7790*/  R2UR UR38, R9 ;  /* 0x00000000092672ca */ /* 0x000fe200000e0000 */
[----:B------:R-:W0:Y:S01]  /*77a0*/  SHFL.BFLY PT, R11, R8, 0x2, 0x1f ;  /* 0x0c401f00080b7f89 */ /* 0x000e2200000e0000 */
[----:B------:R-:W-:-:S03]  /*77b0*/  R2UR UR33, R12 ;  /* 0x000000000c2172ca */ /* 0x000fc600000e0000 */
[----:B------:R-:W1:Y:S01]  /*77c0*/  SHFL.BFLY PT, R9, R217, 0x2, 0x1f ;  /* 0x0c401f00d9097f89 */ /* 0x000e6200000e0000 */
[----:B------:R-:W-:-:S03]  /*77d0*/  R2UR UR36, R10 ;  /* 0x000000000a2472ca */ /* 0x000fc600000e0000 */
[----:B------:R-:W2:Y:S04]  /*77e0*/  SHFL.BFLY PT, R12, R173, 0x2, 0x1f ;  /* 0x0c401f00ad0c7f89 */ /* 0x000ea800000e0000 */
[----:B------:R-:W3:Y:S01]  /*77f0*/  SHFL.BFLY PT, R10, R174, 0x2, 0x1f ;  /* 0x0c401f00ae0a7f89 */ /* 0x000ee200000e0000 */
[----:B------:R-:W-:Y:S01]  /*7800*/  HGMMA.64x128x16.F32 R24, R164, gdesc[UR40], R24, gsb0 ;  /* 0x01e00028a4187df0 */ /* 0x000fe20008000818 */
[----:B0-----:R-:W-:Y:S01]  /*7810*/  FADD R11, R8, R11 ;  /* 0x0000000b080b7221 */ /* 0x001fe20000000000 */
[----:B-1----:R-:W-:Y:S01]  /*7820*/  FADD R9, R217, R9 ;  /* 0x00000009d9097221 */ /* 0x002fe20000000000 */
[----:B--2---:R-:W-:Y:S01]  /*7830*/  FADD R12, R173, R12 ;  /* 0x0000000cad0c7221 */ /* 0x004fe20000000000 */
[----:B---3--:R-:W-:Y:S02]  /*7840*/  FADD R10, R174, R10 ;  /* 0x0000000aae0a7221 */ /* 0x008fe40000000000 */
[----:B------:R-:W0:Y:S01]  /*7850*/  SHFL.BFLY PT, R8, R11, 0x1, 0x1f ;  /* 0x0c201f000b087f89 */ /* 0x000e2200000e0000 */
[----:B------:R-:W-:-:S03]  /*7860*/  R2UR UR35, R14 ;  /* 0x000000000e2372ca */ /* 0x000fc600000e0000 */
[----:B------:R-:W1:Y:S01]  /*7870*/  SHFL.BFLY PT, R15, R9, 0x1, 0x1f ;  /* 0x0c201f00090f7f89 */ /* 0x000e6200000e0000 */
[----:B------:R-:W-:-:S03]  /*7880*/  R2UR UR34, R13 ;  /* 0x000000000d2272ca */ /* 0x000fc600000e0000 */
[----:B------:R-:W2:Y:S04]  /*7890*/  SHFL.BFLY PT, R13, R12, 0x1, 0x1f ;  /* 0x0c201f000c0d7f89 */ /* 0x000ea800000e0000 */
[----:B------:R-:W3:Y:S01]  /*78a0*/  SHFL.BFLY PT, R14, R10, 0x1, 0x1f ;  /* 0x0c201f000a0e7f89 */ /* 0x000ee200000e0000 */
[----:B------:R-:W-:-:S06]  /*78b0*/  UIADD3 UR60, UR60, 0x20, URZ ;  /* 0x000000203c3c7890 */ /* 0x000fcc000fffe03f */
[----:B------:R-:W-:Y:S01]  /*78c0*/  ISETP.LE.AND P0, PT, R216, UR60, PT ;  /* 0x0000003cd8007c0c */ /* 0x000fe2000bf03270 */
[----:B0-----:R-:W-:Y:S01]  /*78d0*/  FADD R8, R11, R8 ;  /* 0x000000080b087221 */ /* 0x001fe20000000000 */
[----:B-1----:R-:W-:-:S03]  /*78e0*/  FADD R15, R9, R15 ;  /* 0x0000000f090f7221 */ /* 0x002fc60000000000 */
[----:B------:R-:W-:Y:S01]  /*78f0*/  FFMA R16, R4, R16, R8 ;  /* 0x0000001004107223 */ /* 0x000fe20000000008 */
[----:B------:R-:W-:Y:S01]  /*7900*/  MOV R8, R2 ;  /* 0x0000000200087202 */ /* 0x000fe20000000f00 */
[----:B--2---:R-:W-:Y:S01]  /*7910*/  FADD R13, R12, R13 ;  /* 0x0000000d0c0d7221 */ /* 0x004fe20000000000 */
[----:B------:R-:W-:Y:S01]  /*7920*/  FFMA R19, R213, R19, R15 ;  /* 0x00000013d5137223 */ /* 0x000fe2000000000f */
[----:B------:R-:W-:Y:S02]  /*7930*/  IMAD.MOV.U32 R15, RZ, RZ, R2 ;  /* 0x000000ffff0f7224 */ /* 0x000fe400078e0002 */
[----:B---3--:R-:W-:Y:S01]  /*7940*/  FADD R14, R10, R14 ;  /* 0x0000000e0a0e7221 */ /* 0x008fe20000000000 */
[----:B------:R-:W-:Y:S01]  /*7950*/  IMAD.MOV.U32 R9, RZ, RZ, R0 ;  /* 0x000000ffff097224 */ /* 0x000fe200078e0000 */
[----:B------:R-:W-:Y:S01]  /*7960*/  MOV R2, R0 ;  /* 0x0000000000027202 */ /* 0x000fe20000000f00 */
[----:B------:R-:W-:Y:S01]  /*7970*/  FFMA R17, R172, R17, R13 ;  /* 0x00000011ac117223 */ /* 0x000fe2000000000d */
[----:B------:R-:W-:Y:S01]  /*7980*/  FFMA R18, R185, R18, R14 ;  /* 0x00000012b9127223 */ /* 0x000fe2000000000e */
[----:B----4-:R-:W-:Y:S01]  /*7990*/  IMAD R3, R214, 0x20, R3 ;  /* 0x00000020d6037824 */ /* 0x010fe200078e0203 */
[----:B------:R-:W-:Y:S01]  /*79a0*/  LEA R5, R209, R5, 0x5 ;  /* 0x00000005d1057211 */ /* 0x000fe200078e28ff */
[----:B------:R-:W-:Y:S01]  /*79b0*/  IMAD.MOV.U32 R4, RZ, RZ, R20 ;  /* 0x000000ffff047224 */ /* 0x000fe200078e0014 */
[----:B------:R-:W-:-:S02]  /*79c0*/  MOV R10, R21 ;  /* 0x00000015000a7202 */ /* 0x000fc40000000f00 */
[----:B------:R-:W-:Y:S02]  /*79d0*/  MOV R11, R20 ;  /* 0x00000014000b7202 */ /* 0x000fe40000000f00 */
[----:B------:R-:W-:Y:S01]  /*79e0*/  MOV R0, R21 ;  /* 0x0000001500007202 */ /* 0x000fe20000000f00 */
[----:B------:R-:W-:Y:S02]  /*79f0*/  WARPGROUP.DEPBAR.LE gsb0, 0x0 ;  /* 0x00008000000079c5 */ /* 0x000fe40000010000 */
[----:B------:R-:W-:Y:S05]  /*7a00*/  @!P0 BRA `(.L_x_1) ;  /* 0xffffffd000948947 */ /* 0x000fea000383ffff */
.L_x_0:
[----:B------:R-:W0:Y:S01]  /*7a10*/  S2R R4, SR_TID.X ;  /* 0x0000000000047919 */ /* 0x000e220000002100 */
[----:B------:R-:W-:Y:S01]  /*7a20*/  FSETP.GT.AND P3, PT, |R19|, 8.50705917302346158658e+37, PT ;  /* 0x7e8000001300780b */ /* 0x000fe20003f64200 */
[----:B------:R-:W-:Y:S01]  /*7a30*/  FMUL R12, R83, 0.25 ;  /* 0x3e800000530c7820 */ /* 0x000fe20000400000 */
[----:B------:R-:W-:Y:S01]  /*7a40*/  FMUL R13, R62, 0.25 ;  /* 0x3e8000003e0d7820 */ /* 0x000fe20000400000 */
[----:B------:R-:W1:Y:S01]  /*7a50*/  S2R R0, SR_TID.X ;  /* 0x0000000000007919 */ /* 0x000e620000002100 */
[----:B------:R-:W-:Y:S01]  /*7a60*/  FSETP.GT.AND P2, PT, |R18|, 8.50705917302346158658e+37, PT ;  /* 0x7e8000001200780b */ /* 0x000fe20003f44200 */
[----:B------:R-:W-:Y:S01]  /*7a70*/  FMUL R20, R65, 0.25 ;  /* 0x3e80000041147820 */ /* 0x000fe20000400000 */
[----:B------:R-:W-:Y:S01]  /*7a80*/  FSEL R83, R12, R83, P3 ;  /* 0x000000530c537208 */ /* 0x000fe20001800000 */
        /* <DEDUP_REMOVED lines=21> */
[----:B------:R-:W-:Y:S01]  /*7be0*/  FSETP.GT.AND P0, PT, |R17|, 8.50705917302346158658e+37, PT ;  /* 0x7e8000001100780b */ /* 0x000fe20003f04200 */
[----:B------:R-:W-:Y:S01]  /*7bf0*/  FMUL R21, R146, 0.25 ;  /* 0x3e80000092157820 */ /* 0x000fe20000400000 */
[----:B------:R-:W-:Y:S01]  /*7c00*/  FSEL R43, R12, R43, P3 ;  /* 0x0000002b0c2b7208 */ /* 0x000fe20001800000 */
[----:B------:R-:W-:Y:S01]  /*7c10*/  FMUL R12, R35, 0.25 ;  /* 0x3e800000230c7820 */ /* 0x000fe20000400000 */
[----:B0-----:R-:W-:Y:S01]  /*7c20*/  SHF.L.U32 R2, R4, 0x4, RZ ;  /* 0x0000000404027819 */ /* 0x001fe200000006ff */
[----:B------:R-:W-:Y:S01]  /*7c30*/  FMUL R15, R76, 0.25 ;  /* 0x3e8000004c0f7820 */ /* 0x000fe20000400000 */
[----:B------:R-:W-:Y:S01]  /*7c40*/  SHF.L.U32 R3, R4, 0x6, RZ ;  /* 0x0000000604037819 */ /* 0x000fe200000006ff */
[C---:B-1----:R-:W-:Y:S01]  /*7c50*/  IMAD.SHL.U32 R5, R0.reuse, 0x8, RZ ;  /* 0x0000000800057824 */ /* 0x042fe200078e00ff */
[----:B------:R-:W-:Y:S01]  /*7c60*/  SHF.L.U32 R6, R0, 0x2, RZ ;  /* 0x0000000200067819 */ /* 0x000fe200000006ff */
[----:B------:R-:W-:Y:S01]  /*7c70*/  FMUL R22, R135, 0.25 ;  /* 0x3e80000087167820 */ /* 0x000fe20000400000 */
[----:B------:R-:W-:Y:S01]  /*7c80*/  LOP3.LUT R2, R2, 0xf0, RZ, 0xc0, !PT ;  /* 0x000000f002027812 */ /* 0x000fe200078ec0ff */
[----:B------:R-:W-:Y:S01]  /*7c90*/  FMUL R155, R88, 0.25 ;  /* 0x3e800000589b7820 */ /* 0x000fe20000400000 */
[----:B------:R-:W-:Y:S01]  /*7ca0*/  LOP3.LUT R3, R3, 0x400, RZ, 0xc0, !PT ;  /* 0x0000040003037812 */ /* 0x000fe200078ec0ff */
[----:B------:R-:W-:Y:S01]  /*7cb0*/  FMUL R154, R89, 0.25 ;  /* 0x3e800000599a7820 */ /* 0x000fe20000400000 */
[----:B------:R-:W-:Y:S01]  /*7cc0*/  LOP3.LUT R5, R5, 0x38, RZ, 0xc0, !PT ;  /* 0x0000003805057812 */ /* 0x000fe200078ec0ff */
[----:B------:R-:W-:Y:S01]  /*7cd0*/  BAR.SYNC.DEFER_BLOCKING 0x0 ;  /* 0x0000000000007b1d */ /* 0x000fe20000010000 */
[----:B------:R-:W-:-:S02]  /*7ce0*/  LOP3.LUT R6, R6, 0x1c0, RZ, 0xc0, !PT ;  /* 0x000001c006067812 */ /* 0x000fc400078ec0ff */
[----:B------:R-:W-:Y:S02]  /*7cf0*/  IADD3 R2, R3, UR4, R2 ;  /* 0x0000000403027c10 */ /* 0x000fe4000fffe002 */
[----:B------:R-:W-:Y:S01]  /*7d00*/  SHF.R.U32.HI R3, RZ, 0x1, R0 ;  /* 0x00000001ff037819 */ /* 0x000fe20000011600 */
[----:B------:R-:W-:Y:S01]  /*7d10*/  ULDC.64 UR8, c[0x0][0x270] ;  /* 0x00009c0000087ab9 */ /* 0x000fe20000000a00 */
[----:B------:R-:W-:Y:S01]  /*7d20*/  IADD3 R14, R6, UR4, R5 ;  /* 0x00000004060e7c10 */ /* 0x000fe2000fffe005 */
[----:B------:R-:W-:Y:S01]  /*7d30*/  FMUL R5, R86, 0.25 ;  /* 0x3e80000056057820 */ /* 0x000fe20000400000 */
[----:B------:R-:W-:Y:S01]  /*7d40*/  LOP3.LUT R7, R4, 0x60, RZ, 0xc0, !PT ;  /* 0x0000006004077812 */ /* 0x000fe200078ec0ff */
[----:B------:R-:W-:Y:S01]  /*7d50*/  FMUL R6, R87, 0.25 ;  /* 0x3e80000057067820 */ /* 0x000fe20000400000 */
[----:B------:R-:W-:Y:S01]  /*7d60*/  LOP3.LUT R3, R3, 0x4, RZ, 0xc0, !PT ;  /* 0x0000000403037812 */ /* 0x000fe200078ec0ff */
[----:B------:R-:W0:Y:S01]  /*7d70*/  S2R R185, SR_TID.X ;  /* 0x0000000000b97919 */ /* 0x000e220000002100 */
[----:B------:R-:W-:Y:S01]  /*7d80*/  LEA R2, R7, R2, 0x3 ;  /* 0x0000000207027211 */ /* 0x000fe200078e18ff */
[----:B------:R-:W-:Y:S01]  /*7d90*/  FMUL R7, R82, 0.25 ;  /* 0x3e80000052077820 */ /* 0x000fe20000400000 */
[----:B------:R-:W-:Y:S01]  /*7da0*/  FSEL R86, R5, R86, P3 ;  /* 0x0000005605567208 */ /* 0x000fe20001800000 */
[----:B------:R-:W-:Y:S01]  /*7db0*/  FMUL R5, R78, 0.25 ;  /* 0x3e8000004e057820 */ /* 0x000fe20000400000 */
[----:B------:R-:W-:-:S02]  /*7dc0*/  IMAD.IADD R3, R3, 0x1, R14 ;  /* 0x0000000103037824 */ /* 0x000fc400078e020e */
        /* <DEDUP_REMOVED lines=38> */
[----:B------:R-:W1:Y:S01]  /*8030*/  S2R R184, SR_CTAID.X ;  /* 0x0000000000b87919 */ /* 0x000e620000002500 */
[----:B------:R-:W-:Y:S01]  /*8040*/  FSEL R5, R12, R35, P3 ;  /* 0x000000230c057208 */ /* 0x000fe20001800000 */
[----:B------:R-:W-:Y:S01]  /*8050*/  FMUL R12, R85, 0.25 ;  /* 0x3e800000550c7820 */ /* 0x000fe20000400000 */
[----:B------:R-:W-:Y:S01]  /*8060*/  FSEL R77, R14, R77, P2 ;  /* 0x0000004d0e4d7208 */ /* 0x000fe20001000000 */
[----:B------:R-:W-:Y:S01]  /*8070*/  FMUL R14, R69, 0.25 ;  /* 0x3e800000450e7820 */ /* 0x000fe20000400000 */
[----:B------:R-:W-:Y:S01]  /*8080*/  FSEL R39, R6, R39, P3 ;  /* 0x0000002706277208 */ /* 0x000fe20001800000 */
[----:B------:R-:W-:Y:S01]  /*8090*/  UIMAD UR8, UR61, UR8, URZ ;  /* 0x000000083d0872a4 */ /* 0x000fe2000f8e023f */
        /* <DEDUP_REMOVED lines=46> */
[----:B------:R-:W-:-:S02]  /*8380*/  FSEL R44, R7, R44, P2 ;  /* 0x0000002c072c7208 */ /* 0x000fc40001000000 */
[----:B------:R-:W-:Y:S02]  /*8390*/  FSEL R7, R12, R33, P2 ;  /* 0x000000210c077208 */ /* 0x000fe40001000000 */
        /* <DEDUP_REMOVED lines=31> */
[----:B------:R-:W-:Y:S01]  /*8590*/  FMUL R32, R19, 8388608 ;  /* 0x4b00000013207820 */ /* 0x000fe20000400000 */
        /* <DEDUP_REMOVED lines=63> */
[----:B------:R-:W-:Y:S01]  /*8990*/  FMUL R21, R16, 8388608 ;  /* 0x4b00000010157820 */ /* 0x000fe20000400000 */
[----:B------:R-:W-:Y:S01]  /*89a0*/  FSEL R150, R15, R150, P0 ;  /* 0x000000960f967208 */ /* 0x000fe20000000000 */
[----:B------:R-:W-:Y:S01]  /*89b0*/  FMUL R15, R138, 0.25 ;  /* 0x3e8000008a0f7820 */ /* 0x000fe20000400000 */
[----:B------:R-:W-:-:S02]  /*89c0*/  FSETP.GEU.AND P4, PT, R16, 1.175494350822287508e-38, PT ;  /* 0x008000001000780b */ /* 0x000fc40003f8e000 */
[----:B------:R-:W-:Y:S01]  /*89d0*/  FSEL R116, R13, R116, P1 ;  /* 0x000000740d747208 */ /* 0x000fe20000800000 */
[----:B------:R-:W-:Y:S01]  /*89e0*/  FMUL R13, R108, 0.25 ;  /* 0x3e8000006c0d7820 */ /* 0x000fe20000400000 */
[----:B------:R-:W-:Y:S02]  /*89f0*/  FSEL R97, R14, R97, P1 ;  /* 0x000000610e617208 */ /* 0x000fe40000800000 */
[----:B------:R-:W-:Y:S01]  /*8a00*/  FSEL R109, R22, R109, P1 ;  /* 0x0000006d166d7208 */ /* 0x000fe20000800000 */
[----:B------:R-:W-:Y:S01]  /*8a10*/  FMUL R22, R17, 8388608 ;  /* 0x4b00000011167820 */ /* 0x000fe20000400000 */
[----:B------:R-:W-:Y:S02]  /*8a20*/  FSEL R14, R20, R93, P1 ;  /* 0x0000005d140e7208 */ /* 0x000fe40000800000 */
[----:B------:R-:W-:Y:S01]  /*8a30*/  FSEL R20, R21, R16, !P4 ;  /* 0x0000001015147208 */ /* 0x000fe20006000000 */
[----:B------:R-:W-:Y:S01]  /*8a40*/  FMUL R21, R18, 8388608 ;  /* 0x4b00000012157820 */ /* 0x000fe20000400000 */
[----:B------:R-:W-:-:S02]  /*8a50*/  FSETP.GEU.AND P6, PT, R17, 1.175494350822287508e-38, PT ;  /* 0x008000001100780b */ /* 0x000fc40003fce000 */
[----:B------:R-:W-:Y:S01]  /*8a60*/  FSEL R138, R15, R138, P0 ;  /* 0x0000008a0f8a7208 */ /* 0x000fe20000000000 */
[----:B------:R-:W-:Y:S01]  /*8a70*/  FMUL R15, R130, 0.25 ;  /* 0x3e800000820f7820 */ /* 0x000fe20000400000 */
[----:B------:R-:W-:Y:S02]  /*8a80*/  FSETP.GEU.AND P5, PT, R18, 1.175494350822287508e-38, PT ;  /* 0x008000001200780b */ /* 0x000fe40003fae000 */
[----:B------:R-:W-:Y:S02]  /*8a90*/  FSEL R152, RZ, -23, P4 ;  /* 0xc1b80000ff987808 */ /* 0x000fe40002000000 */
[----:B------:R-:W-:Y:S02]  /*8aa0*/  FSETP.GEU.AND P4, PT, R19, 1.175494350822287508e-38, PT ;  /* 0x008000001300780b */ /* 0x000fe40003f8e000 */
[----:B------:R-:W-:Y:S01]  /*8ab0*/  FSEL R108, R13, R108, P1 ;  /* 0x0000006c0d6c7208 */ /* 0x000fe20000800000 */
[----:B------:R-:W-:Y:S01]  /*8ac0*/  FMUL R13, R96, 0.25 ;  /* 0x3e800000600d7820 */ /* 0x000fe20000400000 */
[----:B------:R-:W-:-:S02]  /*8ad0*/  FSEL R23, R22, R17, !P6 ;  /* 0x0000001116177208 */ /* 0x000fc40007000000 */
[----:B------:R-:W-:Y:S02]  /*8ae0*/  FSEL R22, R21, R18, !P5 ;  /* 0x0000001215167208 */ /* 0x000fe40006800000 */
[----:B------:R-:W-:Y:S02]  /*8af0*/  FSEL R93, RZ, -23, P6 ;  /* 0xc1b80000ff5d7808 */ /* 0x000fe40003000000 */
[----:B------:R-:W-:Y:S01]  /*8b00*/  FSEL R21, R32, R19, !P4 ;  /* 0x0000001320157208 */ /* 0x000fe20006000000 */
[----:B------:R-:W-:Y:S01]  /*8b10*/  VIADD R153, R22, 0xc0cafb0d ;  /* 0xc0cafb0d16997836 */ /* 0x000fe20000000000 */
[----:B------:R-:W-:Y:S01]  /*8b20*/  FSEL R130, R15, R130, P0 ;  /* 0x000000820f827208 */ /* 0x000fe20000000000 */
[----:B------:R-:W-:Y:S01]  /*8b30*/  FMUL R15, R118, 0.25 ;  /* 0x3e800000760f7820 */ /* 0x000fe20000400000 */
[C---:B------:R-:W-:Y:S01]  /*8b40*/  FSETP.GEU.AND P6, PT, |R19|.reuse, 1.175494350822287508e-38, PT ;  /* 0x008000001300780b */ /* 0x040fe20003fce200 */
[----:B------:R-:W-:Y:S01]  /*8b50*/  @P3 FMUL R19, R19, 0.25 ;  /* 0x3e80000013133820 */ /* 0x000fe20000400000 */
[----:B------:R-:W-:-:S02]  /*8b60*/  FSEL R13, R13, R96, P1 ;  /* 0x000000600d0d7208 */ /* 0x000fc40000800000 */
[----:B------:R-:W-:Y:S02]  /*8b70*/  IADD3 R96, R21, -0x3f3504f3, RZ ;  /* 0xc0cafb0d15607810 */ /* 0x000fe40007ffe0ff */
[----:B------:R-:W-:Y:S01]  /*8b80*/  FSEL R118, R15, R118, P0 ;  /* 0x000000760f767208 */ /* 0x000fe20000000000 */
[----:B------:R-:W-:Y:S01]  /*8b90*/  FMUL R15, R110, 0.25 ;  /* 0x3e8000006e0f7820 */ /* 0x000fe20000400000 */
[----:B------:R-:W-:Y:S02]  /*8ba0*/  LOP3.LUT R96, R96, 0xff800000, RZ, 0xc0, !PT ;  /* 0xff80000060607812 */ /* 0x000fe400078ec0ff */
[----:B------:R-:W-:Y:S02]  /*8bb0*/  FSEL R35, RZ, -23, P4 ;  /* 0xc1b80000ff237808 */ /* 0x000fe40002000000 */
[----:B------:R-:W-:Y:S01]  /*8bc0*/  I2FP.F32.S32 R156, R96 ;  /* 0x00000060009c7245 */ /* 0x000fe20000201400 */
[----:B------:R-:W-:Y:S01]  /*8bd0*/  @!P6 FMUL R19, R19, 16777216 ;  /* 0x4b8000001313e820 */ /* 0x000fe20000400000 */
[----:B------:R-:W-:Y:S01]  /*8be0*/  FSEL R110, R15, R110, P0 ;  /* 0x0000006e0f6e7208 */ /* 0x000fe20000000000 */
[----:B------:R-:W-:Y:S01]  /*8bf0*/  FMUL R15, R98, 0.25 ;  /* 0x3e800000620f7820 */ /* 0x000fe20000400000 */
[----:B------:R-:W-:Y:S01]  /*8c00*/  FSEL R155, R155, R88, P1 ;  /* 0x000000589b9b7208 */ /* 0x000fe20000800000 */
[----:B------:R-:W-:Y:S01]  /*8c10*/  FFMA.FTZ R88, R156, 1.1920928955078125e-07, R35 ;  /* 0x340000009c587823 */ /* 0x000fe20000010023 */
[----:B------:R-:W-:Y:S01]  /*8c20*/  FSETP.GEU.AND P4, PT, |R18|, 1.175494350822287508e-38, PT ;  /* 0x008000001200780b */ /* 0x000fe20003f8e200 */
[----:B------:R-:W2:Y:S01]  /*8c30*/  MUFU.RCP R156, R19 ;  /* 0x00000013009c7308 */ /* 0x000ea20000001000 */
[----:B------:R-:W-:Y:S01]  /*8c40*/  FSEL R98, R15, R98, P0 ;  /* 0x000000620f627208 */ /* 0x000fe20000000000 */
[----:B------:R-:W-:Y:S01]  /*8c50*/  FMUL R15, R90, 0.25 ;  /* 0x3e8000005a0f7820 */ /* 0x000fe20000400000 */
[----:B------:R-:W-:Y:S01]  /*8c60*/  LOP3.LUT R153, R153, 0xff800000, RZ, 0xc0, !PT ;  /* 0xff80000099997812 */ /* 0x000fe200078ec0ff */
[----:B------:R-:W-:Y:S01]  /*8c70*/  @P2 FMUL R18, R18, 0.25 ;  /* 0x3e80000012122820 */ /* 0x000fe20000400000 */
[----:B------:R-:W-:Y:S01]  /*8c80*/  FSEL R154, R154, R89, P1 ;  /* 0x000000599a9a7208 */ /* 0x000fe20000800000 */
[----:B------:R-:W-:Y:S01]  /*8c90*/  @!P6 FMUL R83, R83, 16777216 ;  /* 0x4b8000005353e820 */ /* 0x000fe20000400000 */
[----:B------:R-:W-:Y:S01]  /*8ca0*/  FSEL R90, R15, R90, P0 ;  /* 0x0000005a0f5a7208 */ /* 0x000fe20000000000 */
[----:B------:R-:W-:Y:S01]  /*8cb0*/  FMUL R15, R144, 0.25 ;  /* 0x3e800000900f7820 */ /* 0x000fe20000400000 */
[----:B------:R-:W-:Y:S01]  /*8cc0*/  FSEL R89, RZ, -23, P5 ;  /* 0xc1b80000ff597808 */ /* 0x000fe20002800000 */
[----:B------:R-:W-:Y:S01]  /*8cd0*/  @!P6 FMUL R31, R31, 16777216 ;  /* 0x4b8000001f1fe820 */ /* 0x000fe20000400000 */
[----:B------:R-:W-:Y:S01]  /*8ce0*/  I2FP.F32.S32 R34, R153 ;  /* 0x0000009900227245 */ /* 0x000fe20000201400 */
[----:B------:R-:W-:Y:S01]  /*8cf0*/  @!P4 FMUL R18, R18, 16777216 ;  /* 0x4b8000001212c820 */ /* 0x000fe20000400000 */
[----:B------:R-:W-:Y:S01]  /*8d00*/  FSEL R144, R15, R144, P1 ;  /* 0x000000900f907208 */ /* 0x000fe20000800000 */
[----:B------:R-:W-:Y:S01]  /*8d10*/  FMUL R15, R132, 0.25 ;  /* 0x3e800000840f7820 */ /* 0x000fe20000400000 */
[----:B------:R-:W-:Y:S01]  /*8d20*/  FSETP.GEU.AND P3, PT, |R17|, 1.175494350822287508e-38, PT ;  /* 0x008000001100780b */ /* 0x000fe20003f6e200 */
[----:B------:R-:W-:Y:S01]  /*8d30*/  FFMA.FTZ R89, R34, 1.1920928955078125e-07, R89 ;  /* 0x3400000022597823 */ /* 0x000fe20000010059 */
[----:B--2---:R-:W-:Y:S01]  /*8d40*/  FMUL R34, R156, R83 ;  /* 0x000000539c227220 */ /* 0x004fe20000400000 */
[----:B------:R-:W-:Y:S01]  /*8d50*/  FSETP.GEU.AND P2, PT, |R16|, 1.175494350822287508e-38, PT ;  /* 0x008000001000780b */ /* 0x000fe20003f4e200 */
[----:B------:R-:W2:Y:S01]  /*8d60*/  MUFU.RCP R83, R18 ;  /* 0x0000001200537308 */ /* 0x000ea20000001000 */
[----:B------:R-:W-:Y:S01]  /*8d70*/  FSEL R132, R15, R132, P1 ;  /* 0x000000840f847208 */ /* 0x000fe20000800000 */
[----:B------:R-:W-:Y:S01]  /*8d80*/  FMUL R15, R124, 0.25 ;  /* 0x3e8000007c0f7820 */ /* 0x000fe20000400000 */
[----:B------:R-:W-:Y:S01]  /*8d90*/  @P0 FMUL R17, R17, 0.25 ;  /* 0x3e80000011110820 */ /* 0x000fe20000400000 */
[----:B------:R-:W-:Y:S01]  /*8da0*/  @!P6 FMUL R27, R27, 16777216 ;  /* 0x4b8000001b1be820 */ /* 0x000fe20000400000 */
[----:B------:R-:W-:Y:S01]  /*8db0*/  @!P4 FMUL R36, R36, 16777216 ;  /* 0x4b8000002424c820 */ /* 0x000fe20000400000 */
[----:B------:R-:W-:Y:S01]  /*8dc0*/  @!P4 FMUL R12, R12, 16777216 ;  /* 0x4b8000000c0cc820 */ /* 0x000fe20000400000 */
[----:B------:R-:W-:Y:S01]  /*8dd0*/  FSEL R124, R15, R124, P1 ;  /* 0x0000007c0f7c7208 */ /* 0x000fe20000800000 */
[----:B------:R-:W-:Y:S01]  /*8de0*/  FMUL R15, R112, 0.25 ;  /* 0x3e800000700f7820 */ /* 0x000fe20000400000 */
[----:B------:R-:W-:Y:S01]  /*8df0*/  @P1 FMUL R16, R16, 0.25 ;  /* 0x3e80000010101820 */ /* 0x000fe20000400000 */
[C---:B------:R-:W-:Y:S01]  /*8e00*/  FMUL R19, R156.reuse, R31 ;  /* 0x0000001f9c137220 */ /* 0x040fe20000400000 */
[----:B------:R-:W-:Y:S01]  /*8e10*/  @!P3 FMUL R17, R17, 16777216 ;  /* 0x4b8000001111b820 */ /* 0x000fe20000400000 */
[----:B------:R-:W-:Y:S01]  /*8e20*/  FMUL R31, R156, R27 ;  /* 0x0000001b9c1f7220 */ /* 0x000fe20000400000 */
[----:B------:R-:W-:Y:S01]  /*8e30*/  FSEL R112, R15, R112, P1 ;  /* 0x000000700f707208 */ /* 0x000fe20000800000 */
[----:B------:R-:W-:Y:S01]  /*8e40*/  FMUL R15, R104, 0.25 ;  /* 0x3e800000680f7820 */ /* 0x000fe20000400000 */
[----:B------:R-:W-:Y:S01]  /*8e50*/  @!P2 FMUL R16, R16, 16777216 ;  /* 0x4b8000001010a820 */ /* 0x000fe20000400000 */
[----:B------:R-:W-:Y:S01]  /*8e60*/  IADD3 R157, R20, -0x3f3504f3, RZ ;  /* 0xc0cafb0d149d7810 */ /* 0x000fe20007ffe0ff */
[C---:B--2---:R-:W-:Y:S01]  /*8e70*/  FMUL R27, R83.reuse, R36 ;  /* 0x00000024531b7220 */ /* 0x044fe20000400000 */
[----:B------:R-:W-:Y:S01]  /*8e80*/  FMUL R36, R83, R12 ;  /* 0x0000000c53247220 */ /* 0x000fe20000400000 */
[----:B------:R-:W-:Y:S01]  /*8e90*/  FSEL R104, R15, R104, P1 ;  /* 0x000000680f687208 */ /* 0x000fe20000800000 */
[----:B------:R-:W2:Y:S01]  /*8ea0*/  MUFU.RCP R12, R17 ;  /* 0x00000011000c7308 */ /* 0x000ea20000001000 */
[----:B------:R-:W-:Y:S01]  /*8eb0*/  FMUL R15, R92, 0.25 ;  /* 0x3e8000005c0f7820 */ /* 0x000fe20000400000 */
[----:B------:R-:W-:Y:S01]  /*8ec0*/  LOP3.LUT R157, R157, 0xff800000, RZ, 0xc0, !PT ;  /* 0xff8000009d9d7812 */ /* 0x000fe200078ec0ff */
[----:B------:R-:W-:Y:S01]  /*8ed0*/  @!P6 FMUL R82, R82, 16777216 ;  /* 0x4b8000005252e820 */ /* 0x000fe20000400000 */
[----:B------:R-:W-:Y:S01]  /*8ee0*/  @!P4 FMUL R29, R29, 16777216 ;  /* 0x4b8000001d1dc820 */ /* 0x000fe20000400000 */
[----:B------:R-:W-:Y:S01]  /*8ef0*/  @!P3 FMUL R95, R95, 16777216 ;  /* 0x4b8000005f5fb820 */ /* 0x000fe20000400000 */
[----:B------:R-:W-:Y:S01]  /*8f00*/  FSEL R15, R15, R92, P1 ;  /* 0x0000005c0f0f7208 */ /* 0x000fe20000800000 */
[----:B------:R-:W-:Y:S01]  /*8f10*/  @!P6 FMUL R26, R26, 16777216 ;  /* 0x4b8000001a1ae820 */ /* 0x000fe20000400000 */
[----:B------:R-:W3:Y:S01]  /*8f20*/  MUFU.RCP R16, R16 ;  /* 0x0000001000107308 */ /* 0x000ee20000001000 */
[----:B------:R-:W-:Y:S01]  /*8f30*/  IADD3 R92, R23, -0x3f3504f3, RZ ;  /* 0xc0cafb0d175c7810 */ /* 0x000fe20007ffe0ff */
[----:B------:R-:W-:Y:S01]  /*8f40*/  @!P4 FMUL R28, R28, 16777216 ;  /* 0x4b8000001c1cc820 */ /* 0x000fe20000400000 */
[----:B------:R-:W-:Y:S01]  /*8f50*/  I2FP.F32.S32 R33, R157 ;  /* 0x0000009d00217245 */ /* 0x000fe20000201400 */
[----:B------:R-:W-:Y:S01]  /*8f60*/  @!P4 FMUL R85, R85, 16777216 ;  /* 0x4b8000005555c820 */ /* 0x000fe20000400000 */
[----:B------:R-:W-:Y:S01]  /*8f70*/  LOP3.LUT R92, R92, 0xff800000, RZ, 0xc0, !PT ;  /* 0xff8000005c5c7812 */ /* 0x000fe200078ec0ff */
[----:B------:R-:W-:Y:S01]  /*8f80*/  @!P4 FMUL R84, R84, 16777216 ;  /* 0x4b8000005454c820 */ /* 0x000fe20000400000 */
[----:B------:R-:W-:Y:S01]  /*8f90*/  @!P4 FMUL R81, R81, 16777216 ;  /* 0x4b8000005151c820 */ /* 0x000fe20000400000 */
[----:B------:R-:W-:Y:S01]  /*8fa0*/  @!P4 FMUL R80, R80, 16777216 ;  /* 0x4b8000005050c820 */ /* 0x000fe20000400000 */
[----:B------:R-:W-:Y:S01]  /*8fb0*/  I2FP.F32.S32 R32, R92 ;  /* 0x0000005c00207245 */ /* 0x000fe20000201400 */
[----:B------:R-:W-:Y:S01]  /*8fc0*/  @!P4 FMUL R77, R77, 16777216 ;  /* 0x4b8000004d4dc820 */ /* 0x000fe20000400000 */
        /* <DEDUP_REMOVED lines=22> */
[----:B------:R-:W-:-:S02]  /*9130*/  IMAD.IADD R157, R20, 0x1, -R157 ;  /* 0x00000001149d7824 */ /* 0x000fc400078e0a9d */
[----:B------:R-:W-:Y:S01]  /*9140*/  @!P4 FMUL R24, R24, 16777216 ;  /* 0x4b8000001818c820 */ /* 0x000fe20000400000 */
[----:B------:R-:W-:Y:S01]  /*9150*/  @!P6 FMUL R87, R87, 16777216 ;  /* 0x4b8000005757e820 */ /* 0x000fe20000400000 */
[----:B------:R-:W-:Y:S01]  /*9160*/  @!P6 FMUL R86, R86, 16777216 ;  /* 0x4b8000005656e820 */ /* 0x000fe20000400000 */
[----:B------:R-:W-:Y:S01]  /*9170*/  FMUL R35, R156, R82 ;  /* 0x000000529c237220 */ /* 0x000fe20000400000 */
[----:B------:R-:W-:Y:S01]  /*9180*/  FMUL R18, R83, R29 ;  /* 0x0000001d53127220 */ /* 0x000fe20000400000 */
        /* <DEDUP_REMOVED lines=31> */
[----:B--2---:R-:W-:Y:S01]  /*9380*/  FMUL R17, R12, R95 ;  /* 0x0000005f0c117220 */ /* 0x004fe20000400000 */
[----:B------:R-:W-:Y:S01]  /*9390*/  FMUL R82, R156, R26 ;  /* 0x0000001a9c527220 */ /* 0x000fe20000400000 */
[----:B------:R-:W-:Y:S01]  /*93a0*/  FMUL R29, R83, R28 ;  /* 0x0000001c531d7220 */ /* 0x000fe20000400000 */
[----:B------:R-:W-:Y:S01]  /*93b0*/  MOV R95, 0x3dc6b27f ;  /* 0x3dc6b27f005f7802 */ /* 0x000fe20000000f00 */
        /* <DEDUP_REMOVED lines=32> */
[----:B------:R-:W-:Y:S01]  /*95c0*/  IADD3 R92, R23, -R92, RZ ;  /* 0x8000005c175c7210 */ /* 0x000fe20007ffe0ff */
[C---:B------:R-:W-:Y:S01]  /*95d0*/  FMUL R85, R83.reuse, R85 ;  /* 0x0000005553557220 */ /* 0x040fe20000400000 */
        /* <DEDUP_REMOVED lines=25> */
[----:B------:R-:W-:Y:S01]  /*9770*/  FMUL R28, R83, R25 ;  /* 0x00000019531c7220 */ /* 0x000fe20000400000 */
[----:B------:R-:W-:Y:S01]  /*9780*/  FADD R157, R157, -1 ;  /* 0xbf8000009d9d7421 */ /* 0x000fe20000000000 */
[----:B------:R-:W-:Y:S01]  /*9790*/  IADD3 R153, R22, -R153, RZ ;  /* 0x8000009916997210 */ /* 0x000fe20007ffe0ff */
[----:B------:R-:W-:Y:S01]  /*97a0*/  FFMA.FTZ R152, R33, 1.1920928955078125e-07, R152 ;  /* 0x3400000021987823 */ /* 0x000fe20000010098 */
[----:B------:R-:W-:Y:S01]  /*97b0*/  FFMA.FTZ R93, R32, 1.1920928955078125e-07, R93 ;  /* 0x34000000205d7823 */ /* 0x000fe2000001005d */
[----:B------:R-:W-:Y:S01]  /*97c0*/  FMUL R83, R83, R24 ;  /* 0x0000001853537220 */ /* 0x000fe20000400000 */
[C---:B------:R-:W-:Y:S01]  /*97d0*/  FMUL R32, R156.reuse, R87 ;  /* 0x000000579c207220 */ /* 0x040fe20000400000 */
[----:B------:R-:W-:Y:S01]  /*97e0*/  FMUL R33, R156, R86 ;  /* 0x000000569c217220 */ /* 0x000fe20000400000 */
        /* <DEDUP_REMOVED lines=31> */
[C---:B---3--:R-:W-:Y:S01]  /*99e0*/  FMUL R149, R16.reuse, R149 ;  /* 0x0000009510957220 */ /* 0x048fe20000400000 */
        /* <DEDUP_REMOVED lines=31> */
[-C--:B------:R-:W-:Y:S01]  /*9be0*/  FFMA.FTZ R16, R157, R95.reuse, -0.16845393180847167969 ;  /* 0xbe2c7f309d107423 */ /* 0x080fe2000001005f */
[----:B------:R-:W-:Y:S01]  /*9bf0*/  FADD R92, R92, -1 ;  /* 0xbf8000005c5c7421 */ /* 0x000fe20000000000 */
[----:B------:R-:W-:Y:S01]  /*9c00*/  FADD R153, R153, -1 ;  /* 0xbf80000099997421 */ /* 0x000fe20000000000 */
[----:B------:R-:W-:Y:S01]  /*9c10*/  F2FP.F16.F32.PACK_AB R15, R31, R82 ;  /* 0x000000521f0f723e */ /* 0x000fe200000000ff */
[----:B------:R-:W-:Y:S01]  /*9c20*/  FFMA.FTZ R16, R157, R16, 0.1716887056827545166 ;  /* 0x3e2fcf2a9d107423 */ /* 0x000fe20000010010 */
[----:B------:R-:W-:Y:S01]  /*9c30*/  F2FP.F16.F32.PACK_AB R13, R91, R24 ;  /* 0x000000185b0d723e */ /* 0x000fe200000000ff */
[-C--:B------:R-:W-:Y:S01]  /*9c40*/  FFMA.FTZ R31, R92, R95.reuse, -0.16845393180847167969 ;  /* 0xbe2c7f305c1f7423 */ /* 0x080fe2000001005f */
[----:B------:R-:W-:Y:S01]  /*9c50*/  FFMA.FTZ R24, R153, R95, -0.16845393180847167969 ;  /* 0xbe2c7f3099187423 */ /* 0x000fe2000001005f */
[----:B------:R-:W-:Y:S01]  /*9c60*/  FFMA.FTZ R16, R157, R16, -0.17900948226451873779 ;  /* 0xbe374e439d107423 */ /* 0x000fe20000010010 */
[----:B------:R-:W-:Y:S01]  /*9c70*/  F2FP.F16.F32.PACK_AB R12, R12, R155 ;  /* 0x0000009b0c0c723e */ /* 0x000fe200000000ff */
[----:B------:R-:W-:Y:S01]  /*9c80*/  FFMA.FTZ R31, R92, R31, 0.1716887056827545166 ;  /* 0x3e2fcf2a5c1f7423 */ /* 0x000fe2000001001f */
[----:B------:R-:W-:Y:S01]  /*9c90*/  FFMA.FTZ R24, R153, R24, 0.1716887056827545166 ;  /* 0x3e2fcf2a99187423 */ /* 0x000fe20000010018 */
[----:B------:R-:W-:Y:S01]  /*9ca0*/  FFMA.FTZ R16, R157, R16, 0.20512372255325317383 ;  /* 0x3e520bf49d107423 */ /* 0x000fe20000010010 */
[----:B------:R-:W-:Y:S01]  /*9cb0*/  F2FP.F16.F32.PACK_AB R14, R28, R83 ;  /* 0x000000531c0e723e */ /* 0x000fe200000000ff */
[----:B------:R-:W-:Y:S01]  /*9cc0*/  FFMA.FTZ R31, R92, R31, -0.17900948226451873779 ;  /* 0xbe374e435c1f7423 */ /* 0x000fe2000001001f */
[----:B------:R-:W-:Y:S01]  /*9cd0*/  FFMA.FTZ R24, R153, R24, -0.17900948226451873779 ;  /* 0xbe374e4399187423 */ /* 0x000fe20000010018 */
[----:B------:R-:W-:Y:S01]  /*9ce0*/  FFMA.FTZ R16, R157, R16, -0.24046532809734344482 ;  /* 0xbe763c8b9d107423 */ /* 0x000fe20000010010 */
[----:B------:R-:W-:Y:S01]  /*9cf0*/  ISETP.GE.U32.AND P0, PT, R20, 0x7f800000, PT ;  /* 0x7f8000001400780c */ /* 0x000fe20003f06070 */
[C---:B------:R-:W-:Y:S01]  /*9d00*/  FFMA.FTZ R31, R92.reuse, R31, 0.20512372255325317383 ;  /* 0x3e520bf45c1f7423 */ /* 0x040fe2000001001f */
[----:B------:R-:W-:Y:S01]  /*9d10*/  FFMA.FTZ R24, R153, R24, 0.20512372255325317383 ;  /* 0x3e520bf499187423 */ /* 0x000fe20000010018 */
[----:B------:R-:W-:Y:S01]  /*9d20*/  FFMA.FTZ R16, R157, R16, 0.28857114911079406738 ;  /* 0x3e93bf999d107423 */ /* 0x000fe20000010010 */
[----:B------:R2:W-:Y:S01]  /*9d30*/  STSM.16.M88.4 [R2], R12 ;  /* 0x0000000c02007844 */ /* 0x0005e20000000200 */
[C---:B------:R-:W-:Y:S01]  /*9d40*/  FFMA.FTZ R31, R92.reuse, R31, -0.24046532809734344482 ;  /* 0xbe763c8b5c1f7423 */ /* 0x040fe2000001001f */
[----:B------:R-:W-:Y:S01]  /*9d50*/  FFMA.FTZ R24, R153, R24, -0.24046532809734344482 ;  /* 0xbe763c8b99187423 */ /* 0x000fe20000010018 */
[----:B------:R-:W-:Y:S01]  /*9d60*/  FFMA.FTZ R16, R157, R16, -0.36067417263984680176 ;  /* 0xbeb8aa499d107423 */ /* 0x000fe20000010010 */
[----:B------:R-:W-:Y:S01]  /*9d70*/  ISETP.GE.U32.AND P1, PT, R23, 0x7f800000, PT ;  /* 0x7f8000001700780c */ /* 0x000fe20003f26070 */
[----:B------:R-:W-:Y:S01]  /*9d80*/  FFMA.FTZ R31, R92, R31, 0.28857114911079406738 ;  /* 0x3e93bf995c1f7423 */ /* 0x000fe2000001001f */
[----:B------:R-:W-:Y:S01]  /*9d90*/  FFMA.FTZ R24, R153, R24, 0.28857114911079406738 ;  /* 0x3e93bf9999187423 */ /* 0x000fe20000010018 */
[----:B------:R-:W-:Y:S01]  /*9da0*/  FFMA.FTZ R16, R157, R16, 0.48089820146560668945 ;  /* 0x3ef6384a9d107423 */ /* 0x000fe20000010010 */
[----:B------:R-:W-:Y:S01]  /*9db0*/  ISETP.GE.U32.AND P5, PT, R22, 0x7f800000, PT ;  /* 0x7f8000001600780c */ /* 0x000fe20003fa6070 */
[C---:B------:R-:W-:Y:S01]  /*9dc0*/  FFMA.FTZ R31, R92.reuse, R31, -0.36067417263984680176 ;  /* 0xbeb8aa495c1f7423 */ /* 0x040fe2000001001f */
[----:B------:R-:W-:Y:S01]  /*9dd0*/  FFMA.FTZ R24, R153, R24, -0.36067417263984680176 ;  /* 0xbeb8aa4999187423 */ /* 0x000fe20000010018 */
[----:B------:R-:W-:Y:S01]  /*9de0*/  FFMA.FTZ R16, R157, R16, -0.72134751081466674805 ;  /* 0xbf38aa3b9d107423 */ /* 0x000fe20000010010 */
[----:B------:R-:W-:Y:S01]  /*9df0*/  @!P6 FMUL R5, R5, 16777216 ;  /* 0x4b8000000505e820 */ /* 0x000fe20000400000 */
[C---:B------:R-:W-:Y:S01]  /*9e00*/  FFMA.FTZ R31, R92.reuse, R31, 0.48089820146560668945 ;  /* 0x3ef6384a5c1f7423 */ /* 0x040fe2000001001f */
[----:B------:R-:W-:Y:S01]  /*9e10*/  FFMA.FTZ R24, R153, R24, 0.48089820146560668945 ;  /* 0x3ef6384a99187423 */ /* 0x000fe20000010018 */
[----:B------:R-:W-:Y:S01]  /*9e20*/  FMUL R16, R157, R16 ;  /* 0x000000109d107220 */ /* 0x000fe20000400000 */
[----:B--2---:R-:W-:Y:S01]  /*9e30*/  @P0 MOV R13, 0x7f800000 ;  /* 0x7f800000000d0802 */ /* 0x004fe20000000f00 */
[----:B------:R-:W-:Y:S01]  /*9e40*/  FFMA.FTZ R31, R92, R31, -0.72134751081466674805 ;  /* 0xbf38aa3b5c1f7423 */ /* 0x000fe2000001001f */
[----:B------:R-:W-:Y:S01]  /*9e50*/  FFMA.FTZ R24, R153, R24, -0.72134751081466674805 ;  /* 0xbf38aa3b99187423 */ /* 0x000fe20000010018 */
[----:B------:R-:W-:Y:S01]  /*9e60*/  FMUL R16, R157, R16 ;  /* 0x000000109d107220 */ /* 0x000fe20000400000 */
[----:B------:R-:W-:Y:S01]  /*9e70*/  @!P6 FMUL R6, R6, 16777216 ;  /* 0x4b8000000606e820 */ /* 0x000fe20000400000 */
[----:B------:R-:W-:Y:S01]  /*9e80*/  FMUL R31, R92, R31 ;  /* 0x0000001f5c1f7220 */ /* 0x000fe20000400000 */
[----:B------:R-:W-:Y:S01]  /*9e90*/  FMUL R24, R153, R24 ;  /* 0x0000001899187220 */ /* 0x000fe20000400000 */
[----:B------:R-:W-:Y:S01]  /*9ea0*/  FFMA.FTZ R157, R157, 1.4426950216293334961, R16 ;  /* 0x3fb8aa3b9d9d7823 */ /* 0x000fe20000010010 */
[----:B------:R-:W-:Y:S01]  /*9eb0*/  LOP3.LUT R82, R4, 0x7f, RZ, 0xc0, !PT ;  /* 0x0000007f04527812 */ /* 0x000fe200078ec0ff */
[----:B------:R-:W-:Y:S01]  /*9ec0*/  FMUL R31, R92, R31 ;  /* 0x0000001f5c1f7220 */ /* 0x000fe20000400000 */
[----:B------:R-:W-:Y:S01]  /*9ed0*/  FMUL R24, R153, R24 ;  /* 0x0000001899187220 */ /* 0x000fe20000400000 */
[----:B------:R-:W-:-:S02]  /*9ee0*/  IMAD.IADD R96, R21, 0x1, -R96 ;  /* 0x0000000115607824 */ /* 0x000fc400078e0a60 */
[----:B------:R-:W-:Y:S01]  /*9ef0*/  FADD R152, R152, R157 ;  /* 0x0000009d98987221 */ /* 0x000fe20000000000 */
[----:B------:R-:W-:Y:S01]  /*9f00*/  FFMA.FTZ R92, R92, 1.4426950216293334961, R31 ;  /* 0x3fb8aa3b5c5c7823 */ /* 0x000fe2000001001f */
[----:B------:R-:W-:Y:S01]  /*9f10*/  @P1 MOV R12, 0x7f800000 ;  /* 0x7f800000000c1802 */ /* 0x000fe20000000f00 */
[----:B------:R-:W-:Y:S01]  /*9f20*/  FFMA.FTZ R24, R153, 1.4426950216293334961, R24 ;  /* 0x3fb8aa3b99187823 */ /* 0x000fe20000010018 */
[----:B------:R-:W-:Y:S01]  /*9f30*/  @P0 FFMA.FTZ R152, R20, R13, +INF ;  /* 0x7f80000014980423 */ /* 0x000fe2000001000d */
[C---:B------:R-:W-:Y:S01]  /*9f40*/  FMUL R5, R156.reuse, R5 ;  /* 0x000000059c057220 */ /* 0x040fe20000400000 */
[----:B------:R-:W-:Y:S01]  /*9f50*/  FMUL R6, R156, R6 ;  /* 0x000000069c067220 */ /* 0x000fe20000400000 */
[----:B------:R-:W-:Y:S01]  /*9f60*/  @P5 IMAD.MOV.U32 R13, RZ, RZ, 0x7f800000 ;  /* 0x7f800000ff0d5424 */ /* 0x000fe200078e00ff */
[----:B------:R-:W-:Y:S01]  /*9f70*/  LEA R82, R82, UR4, 0x4 ;  /* 0x0000000452527c11 */ /* 0x000fe2000f8e20ff */
[----:B------:R-:W-:Y:S01]  /*9f80*/  FADD R96, R96, -1 ;  /* 0xbf80000060607421 */ /* 0x000fe20000000000 */
[----:B------:R-:W-:Y:S01]  /*9f90*/  FADD R93, R93, R92 ;  /* 0x0000005c5d5d7221 */ /* 0x000fe20000000000 */
[----:B------:R-:W-:Y:S01]  /*9fa0*/  FADD R89, R89, R24 ;  /* 0x0000001859597221 */ /* 0x000fe20000000000 */
[C---:B------:R-:W-:Y:S01]  /*9fb0*/  @P1 FFMA.FTZ R93, R23.reuse, R12, +INF ;  /* 0x7f800000175d1423 */ /* 0x040fe2000001000c */
[----:B------:R-:W-:Y:S01]  /*9fc0*/  FSETP.NEU.AND P2, PT, R23, RZ, PT ;  /* 0x000000ff1700720b */ /* 0x000fe20003f4d000 */
[C---:B------:R-:W-:Y:S01]  /*9fd0*/  @P5 FFMA.FTZ R89, R22.reuse, R13, +INF ;  /* 0x7f80000016595423 */ /* 0x040fe2000001000d */
[----:B------:R-:W-:Y:S01]  /*9fe0*/  FSETP.NEU.AND P1, PT, R22, RZ, PT ;  /* 0x000000ff1600720b */ /* 0x000fe20003f2d000 */
[----:B------:R-:W-:Y:S01]  /*9ff0*/  FFMA.FTZ R83, R96, R95, -0.16845393180847167969 ;  /* 0xbe2c7f3060537423 */ /* 0x000fe2000001005f */
[----:B------:R-:W-:Y:S01]  /*a000*/  F2FP.F16.F32.PACK_AB R22, R7, R36 ;  /* 0x000000240716723e */ /* 0x000fe200000000ff */
[----:B------:R-:W-:Y:S01]  /*a010*/  @!P6 FMUL R30, R30, 16777216 ;  /* 0x4b8000001e1ee820 */ /* 0x000fe20000400000 */
[----:B------:R-:W-:Y:S01]  /*a020*/  F2FP.F16.F32.PACK_AB R23, R5, R6 ;  /* 0x000000060517723e */ /* 0x000fe200000000ff */
[----:B------:R-:W-:Y:S01]  /*a030*/  BAR.SYNC.DEFER_BLOCKING 0x0 ;  /* 0x0000000000007b1d */ /* 0x000fe20000010000 */
[----:B------:R-:W-:Y:S01]  /*a040*/  FFMA.FTZ R83, R96, R83, 0.1716887056827545166 ;  /* 0x3e2fcf2a60537423 */ /* 0x000fe20000010053 */
[----:B------:R-:W-:Y:S01]  /*a050*/  FMUL R30, R156, R30 ;  /* 0x0000001e9c1e7220 */ /* 0x000fe20000400000 */
[----:B------:R-:W-:Y:S01]  /*a060*/  F2FP.F16.F32.PACK_AB R16, R87, R90 ;  /* 0x0000005a5710723e */ /* 0x000fe200000000ff */
[----:B------:R-:W-:Y:S01]  /*a070*/  @!P6 FMUL R39, R39, 16777216 ;  /* 0x4b8000002727e820 */ /* 0x000fe20000400000 */
[----:B------:R-:W-:Y:S01]  /*a080*/  FFMA.FTZ R83, R96, R83, -0.17900948226451873779 ;  /* 0xbe374e4360537423 */ /* 0x000fe20000010053 */
[----:B------:R-:W-:Y:S01]  /*a090*/  F2FP.F16.F32.PACK_AB R17, R17, R94 ;  /* 0x0000005e1111723e */ /* 0x000fe200000000ff */
[----:B------:R-:W-:Y:S01]  /*a0a0*/  @!P6 FMUL R38, R38, 16777216 ;  /* 0x4b8000002626e820 */ /* 0x000fe20000400000 */
[----:B------:R-:W-:Y:S01]  /*a0b0*/  F2FP.F16.F32.PACK_AB R18, R18, R29 ;  /* 0x0000001d1212723e */ /* 0x000fe200000000ff */
[----:B------:R-:W-:Y:S01]  /*a0c0*/  FFMA.FTZ R83, R96, R83, 0.20512372255325317383 ;  /* 0x3e520bf460537423 */ /* 0x000fe20000010053 */
[----:B------:R-:W-:Y:S01]  /*a0d0*/  F2FP.F16.F32.PACK_AB R19, R19, R30 ;  /* 0x0000001e1313723e */ /* 0x000fe200000000ff */
[----:B------:R-:W-:Y:S01]  /*a0e0*/  FMUL R39, R156, R39 ;  /* 0x000000279c277220 */ /* 0x000fe20000400000 */
[C---:B------:R-:W-:Y:S01]  /*a0f0*/  ISETP.GE.U32.AND P4, PT, R21.reuse, 0x7f800000, PT ;  /* 0x7f8000001500780c */ /* 0x040fe20003f86070 */
[----:B------:R-:W-:Y:S01]  /*a100*/  FFMA.FTZ R83, R96, R83, -0.24046532809734344482 ;  /* 0xbe763c8b60537423 */ /* 0x000fe20000010053 */
[----:B------:R-:W-:Y:S01]  /*a110*/  FSETP.NEU.AND P3, PT, R20, RZ, PT ;  /* 0x000000ff1400720b */ /* 0x000fe20003f6d000 */
[----:B------:R-:W-:Y:S01]  /*a120*/  FMUL R38, R156, R38 ;  /* 0x000000269c267220 */ /* 0x000fe20000400000 */
[----:B------:R-:W-:Y:S01]  /*a130*/  FSETP.NEU.AND P0, PT, R21, RZ, PT ;  /* 0x000000ff1500720b */ /* 0x000fe20003f0d000 */
[----:B------:R-:W-:Y:S01]  /*a140*/  FFMA.FTZ R83, R96, R83, 0.28857114911079406738 ;  /* 0x3e93bf9960537423 */ /* 0x000fe20000010053 */
[----:B------:R-:W-:Y:S01]  /*a150*/  F2FP.F16.F32.PACK_AB R20, R97, R86 ;  /* 0x000000566114723e */ /* 0x000fe200000000ff */
[----:B------:R-:W-:Y:S01]  /*a160*/  @!P6 FMUL R43, R43, 16777216 ;  /* 0x4b8000002b2be820 */ /* 0x000fe20000400000 */
[----:B------:R-:W-:Y:S01]  /*a170*/  F2FP.F16.F32.PACK_AB R26, R26, R27 ;  /* 0x0000001b1a1a723e */ /* 0x000fe200000000ff */
[----:B------:R-:W-:Y:S01]  /*a180*/  FFMA.FTZ R83, R96, R83, -0.36067417263984680176 ;  /* 0xbeb8aa4960537423 */ /* 0x000fe20000010053 */
[----:B------:R-:W-:Y:S01]  /*a190*/  F2FP.F16.F32.PACK_AB R24, R101, R100 ;  /* 0x000000646518723e */ /* 0x000fe200000000ff */
[----:B------:R-:W-:Y:S01]  /*a1a0*/  @!P6 FMUL R42, R42, 16777216 ;  /* 0x4b8000002a2ae820 */ /* 0x000fe20000400000 */
[----:B------:R-:W2:Y:S01]  /*a1b0*/  LDS.128 R4, [R82] ;  /* 0x0000000052047984 */ /* 0x000ea20000000c00 */
[----:B------:R-:W-:Y:S01]  /*a1c0*/  FFMA.FTZ R83, R96, R83, 0.48089820146560668945 ;  /* 0x3ef6384a60537423 */ /* 0x000fe20000010053 */
[----:B------:R-:W-:Y:S01]  /*a1d0*/  @P4 MOV R14, 0x7f800000 ;  /* 0x7f800000000e4802 */ /* 0x000fe20000000f00 */
[----:B------:R-:W-:Y:S01]  /*a1e0*/  FMUL R43, R156, R43 ;  /* 0x0000002b9c2b7220 */ /* 0x000fe20000400000 */
[----:B------:R-:W-:Y:S01]  /*a1f0*/  BAR.SYNC.DEFER_BLOCKING 0x0 ;  /* 0x0000000000007b1d */ /* 0x000fe20000010000 */
[----:B------:R-:W-:Y:S01]  /*a200*/  FFMA.FTZ R83, R96, R83, -0.72134751081466674805 ;  /* 0xbf38aa3b60537423 */ /* 0x000fe20000010053 */
[----:B------:R-:W-:Y:S01]  /*a210*/  F2FP.F16.F32.PACK_AB R25, R25, R102 ;  /* 0x000000661919723e */ /* 0x000fe200000000ff */
[----:B------:R-:W-:Y:S01]  /*a220*/  FMUL R42, R156, R42 ;  /* 0x0000002a9c2a7220 */ /* 0x000fe20000400000 */
[----:B------:R-:W-:Y:S01]  /*a230*/  F2FP.F16.F32.PACK_AB R27, R39, R38 ;  /* 0x00000026271b723e */ /* 0x000fe200000000ff */
[C---:B------:R-:W-:Y:S01]  /*a240*/  FMUL R83, R96.reuse, R83 ;  /* 0x0000005360537220 */ /* 0x040fe20000400000 */
[----:B------:R-:W-:Y:S01]  /*a250*/  F2FP.F16.F32.PACK_AB R28, R105, R104 ;  /* 0x00000068691c723e */ /* 0x000fe200000000ff */
[----:B------:R-:W-:Y:S01]  /*a260*/  @!P6 FMUL R47, R47, 16777216 ;  /* 0x4b8000002f2fe820 */ /* 0x000fe20000400000 */
[----:B------:R-:W-:Y:S01]  /*a270*/  F2FP.F16.F32.PACK_AB R29, R107, R106 ;  /* 0x0000006a6b1d723e */ /* 0x000fe200000000ff */
[----:B------:R-:W-:Y:S01]  /*a280*/  FMUL R83, R96, R83 ;  /* 0x0000005360537220 */ /* 0x000fe20000400000 */
[----:B------:R-:W-:Y:S01]  /*a290*/  F2FP.F16.F32.PACK_AB R30, R41, R40 ;  /* 0x00000028291e723e */ /* 0x000fe200000000ff */
[----:B------:R-:W-:Y:S01]  /*a2a0*/  @!P6 FMUL R46, R46, 16777216 ;  /* 0x4b8000002e2ee820 */ /* 0x000fe20000400000 */
[----:B------:R-:W-:Y:S01]  /*a2b0*/  F2FP.F16.F32.PACK_AB R31, R43, R42 ;  /* 0x0000002a2b1f723e */ /* 0x000fe200000000ff */
[----:B------:R-:W-:Y:S01]  /*a2c0*/  FFMA.FTZ R83, R96, 1.4426950216293334961, R83 ;  /* 0x3fb8aa3b60537823 */ /* 0x000fe20000010053 */
[C---:B------:R-:W-:Y:S01]  /*a2d0*/  FMUL R47, R156.reuse, R47 ;  /* 0x0000002f9c2f7220 */ /* 0x040fe20000400000 */
[----:B------:R-:W-:Y:S01]  /*a2e0*/  FMUL R46, R156, R46 ;  /* 0x0000002e9c2e7220 */ /* 0x000fe20000400000 */
[----:B------:R-:W-:Y:S01]  /*a2f0*/  F2FP.F16.F32.PACK_AB R40, R109, R108 ;  /* 0x0000006c6d28723e */ /* 0x000fe200000000ff */
[----:B------:R-:W-:Y:S01]  /*a300*/  FADD R88, R88, R83 ;  /* 0x0000005358587221 */ /* 0x000fe20000000000 */
[----:B------:R-:W-:Y:S01]  /*a310*/  @P4 FFMA.FTZ R88, R21, R14, +INF ;  /* 0x7f80000015584423 */ /* 0x000fe2000001000e */
[----:B------:R-:W-:Y:S01]  /*a320*/  F2FP.F16.F32.PACK_AB R21, R99, R98 ;  /* 0x000000626315723e */ /* 0x000fe200000000ff */
[----:B------:R-:W-:Y:S01]  /*a330*/  @!P6 FMUL R51, R51, 16777216 ;  /* 0x4b8000003333e820 */ /* 0x000fe20000400000 */
[----:B------:R-:W-:Y:S01]  /*a340*/  F2FP.F16.F32.PACK_AB R41, R111, R110 ;  /* 0x0000006e6f29723e */ /* 0x000fe200000000ff */
[----:B------:R-:W-:Y:S01]  /*a350*/  @!P6 FMUL R50, R50, 16777216 ;  /* 0x4b8000003232e820 */ /* 0x000fe20000400000 */
[----:B------:R-:W-:Y:S01]  /*a360*/  F2FP.F16.F32.PACK_AB R42, R45, R44 ;  /* 0x0000002c2d2a723e */ /* 0x000fe200000000ff */
[----:B------:R-:W-:Y:S01]  /*a370*/  STSM.16.M88.4 [R2], R16 ;  /* 0x0000001002007844 */ /* 0x000fe20000000200 */
[----:B------:R-:W-:Y:S01]  /*a380*/  F2FP.F16.F32.PACK_AB R43, R47, R46 ;  /* 0x0000002e2f2b723e */ /* 0x000fe200000000ff */
[C---:B------:R-:W-:Y:S01]  /*a390*/  FMUL R51, R156.reuse, R51 ;  /* 0x000000339c337220 */ /* 0x040fe20000400000 */
[----:B------:R-:W-:Y:S01]  /*a3a0*/  FMUL R50, R156, R50 ;  /* 0x000000329c327220 */ /* 0x000fe20000400000 */
[----:B------:R-:W-:Y:S01]  /*a3b0*/  BAR.SYNC.DEFER_BLOCKING 0x0 ;  /* 0x0000000000007b1d */ /* 0x000fe20000010000 */
[----:B------:R-:W-:Y:S01]  /*a3c0*/  F2FP.F16.F32.PACK_AB R36, R113, R112 ;  /* 0x000000707124723e */ /* 0x000fe200000000ff */
[----:B------:R-:W-:Y:S01]  /*a3d0*/  @!P6 FMUL R55, R55, 16777216 ;  /* 0x4b8000003737e820 */ /* 0x000fe20000400000 */
[----:B------:R-:W-:Y:S01]  /*a3e0*/  F2FP.F16.F32.PACK_AB R37, R37, R114 ;  /* 0x000000722525723e */ /* 0x000fe200000000ff */
[----:B------:R-:W-:Y:S01]  /*a3f0*/  @!P6 FMUL R54, R54, 16777216 ;  /* 0x4b8000003636e820 */ /* 0x000fe20000400000 */
[----:B------:R-:W-:Y:S01]  /*a400*/  F2FP.F16.F32.PACK_AB R38, R49, R48 ;  /* 0x000000303126723e */ /* 0x000fe200000000ff */
[C---:B------:R-:W-:Y:S01]  /*a410*/  FMUL R55, R156.reuse, R55 ;  /* 0x000000379c377220 */ /* 0x040fe20000400000 */
[----:B------:R-:W-:Y:S01]  /*a420*/  F2FP.F16.F32.PACK_AB R39, R51, R50 ;  /* 0x000000323327723e */ /* 0x000fe200000000ff */
[----:B------:R-:W-:Y:S01]  /*a430*/  FMUL R54, R156, R54 ;  /* 0x000000369c367220 */ /* 0x000fe20000400000 */
        /* <DEDUP_REMOVED lines=15> */
[----:B------:R-:W3:Y:S01]  /*a530*/  LDS.128 R12, [R82] ;  /* 0x00000000520c7984 */ /* 0x000ee20000000c00 */
[----:B------:R-:W-:Y:S01]  /*a540*/  FMUL R62, R156, R62 ;  /* 0x0000003e9c3e7220 */ /* 0x000fe20000400000 */
[----:B------:R-:W-:Y:S01]  /*a550*/  F2FP.F16.F32.PACK_AB R56, R125, R124 ;  /* 0x0000007c7d38723e */ /* 0x000fe200000000ff */
[----:B------:R-:W-:Y:S01]  /*a560*/  @!P6 FMUL R67, R67, 16777216 ;  /* 0x4b8000004343e820 */ /* 0x000fe20000400000 */
[----:B------:R-:W-:Y:S01]  /*a570*/  BAR.SYNC.DEFER_BLOCKING 0x0 ;  /* 0x0000000000007b1d */ /* 0x000fe20000010000 */
        /* <DEDUP_REMOVED lines=23> */
[----:B------:R-:W-:Y:S01]  /*a6f0*/  STSM.16.M88.4 [R2], R20 ;  /* 0x0000001402007844 */ /* 0x000fe20000000200 */
[----:B------:R-:W-:Y:S01]  /*a700*/  F2FP.F16.F32.PACK_AB R137, R139, R138 ;  /* 0x0000008a8b89723e */ /* 0x000fe200000000ff */
[----:B------:R-:W-:Y:S01]  /*a710*/  @!P6 FMUL R79, R79, 16777216 ;  /* 0x4b8000004f4fe820 */ /* 0x000fe20000400000 */
[----:B------:R-:W-:Y:S01]  /*a720*/  F2FP.F16.F32.PACK_AB R138, R73, R72 ;  /* 0x00000048498a723e */ /* 0x000fe200000000ff */
[----:B------:R-:W-:Y:S01]  /*a730*/  BAR.SYNC.DEFER_BLOCKING 0x0 ;  /* 0x0000000000007b1d */ /* 0x000fe20000010000 */
[----:B------:R-:W-:Y:S01]  /*a740*/  F2FP.F16.F32.PACK_AB R139, R75, R74 ;  /* 0x0000004a4b8b723e */ /* 0x000fe200000000ff */
[----:B------:R-:W-:Y:S01]  /*a750*/  @!P6 FMUL R78, R78, 16777216 ;  /* 0x4b8000004e4ee820 */ /* 0x000fe20000400000 */
[----:B------:R-:W-:Y:S01]  /*a760*/  FMUL R79, R156, R79 ;  /* 0x0000004f9c4f7220 */ /* 0x000fe20000400000 */
[----:B------:R-:W-:-:S02]  /*a770*/  F2FP.F16.F32.PACK_AB R140, R141, R140 ;  /* 0x0000008c8d8c723e */ /* 0x000fc400000000ff */
[----:B------:R-:W-:Y:S01]  /*a780*/  FMUL R78, R156, R78 ;  /* 0x0000004e9c4e7220 */ /* 0x000fe20000400000 */
[----:B------:R-:W-:Y:S01]  /*a790*/  F2FP.F16.F32.PACK_AB R141, R143, R142 ;  /* 0x0000008e8f8d723e */ /* 0x000fe200000000ff */
[----:B------:R-:W4:Y:S01]  /*a7a0*/  LDC.64 R86, c[0x0][0x228] ;  /* 0x00008a00ff567b82 */ /* 0x000f220000000a00 */
[----:B------:R-:W-:Y:S02]  /*a7b0*/  F2FP.F16.F32.PACK_AB R142, R77, R76 ;  /* 0x0000004c4d8e723e */ /* 0x000fe400000000ff */
[----:B------:R-:W-:Y:S02]  /*a7c0*/  F2FP.F16.F32.PACK_AB R143, R79, R78 ;  /* 0x0000004e4f8f723e */ /* 0x000fe400000000ff */
[----:B0-----:R-:W-:Y:S02]  /*a7d0*/  LOP3.LUT R185, R185, 0x7f, RZ, 0xc0, !PT ;  /* 0x0000007fb9b97812 */ /* 0x001fe400078ec0ff */
[----:B------:R-:W-:Y:S01]  /*a7e0*/  F2FP.F16.F32.PACK_AB R144, R145, R144 ;  /* 0x000000909190723e */ /* 0x000fe200000000ff */
[----:B------:R-:W0:Y:S01]  /*a7f0*/  LDC R71, c[0x0][0x278] ;  /* 0x00009e00ff477b82 */ /* 0x000e220000000800 */
[----:B-1----:R-:W-:-:S02]  /*a800*/  LEA R184, R184, R185, 0x7 ;  /* 0x000000b9b8b87211 */ /* 0x002fc400078e38ff */
[----:B------:R-:W-:Y:S02]  /*a810*/  F2FP.F16.F32.PACK_AB R145, R147, R146 ;  /* 0x000000929391723e */ /* 0x000fe400000000ff */
[----:B------:R-:W-:Y:S01]  /*a820*/  F2FP.F16.F32.PACK_AB R147, R34, R35 ;  /* 0x000000232293723e */ /* 0x000fe200000000ff */
[----:B------:R-:W-:Y:S01]  /*a830*/  IMAD R64, R184, UR9, RZ ;  /* 0x00000009b8407c24 */ /* 0x000fe2000f8e02ff */
[----:B------:R-:W-:Y:S01]  /*a840*/  F2FP.F16.F32.PACK_AB R146, R81, R80 ;  /* 0x000000505192723e */ /* 0x000fe200000000ff */
[----:B------:R-:W1:Y:S01]  /*a850*/  LDS.128 R16, [R82] ;  /* 0x0000000052107984 */ /* 0x000e620000000c00 */
[----:B------:R-:W-:Y:S01]  /*a860*/  USHF.L.U32 UR9, UR8, 0x1, URZ ;  /* 0x0000000108097899 */ /* 0x000fe2000800063f */
[C---:B------:R-:W-:Y:S01]  /*a870*/  IMAD.SHL.U32 R69, R64.reuse, 0x2, RZ ;  /* 0x0000000240457824 */ /* 0x040fe200078e00ff */
[----:B------:R-:W-:Y:S01]  /*a880*/  F2FP.F16.F32.PACK_AB R148, R149, R148 ;  /* 0x000000949594723e */ /* 0x000fe200000000ff */
[----:B------:R-:W-:Y:S01]  /*a890*/  BAR.SYNC.DEFER_BLOCKING 0x0 ;  /* 0x0000000000007b1d */ /* 0x000fe20000010000 */
[----:B------:R-:W-:Y:S01]  /*a8a0*/  IMAD.HI R34, R64, 0x2, RZ ;  /* 0x0000000240227827 */ /* 0x000fe200078e02ff */
[----:B------:R-:W-:-:S02]  /*a8b0*/  F2FP.F16.F32.PACK_AB R149, R151, R150 ;  /* 0x000000969795723e */ /* 0x000fc400000000ff */
[----:B----4-:R-:W-:Y:S01]  /*a8c0*/  IADD3 R68, P4, P5, R69, UR9, R86 ;  /* 0x0000000945447c10 */ /* 0x010fe2000fd9e056 */
[----:B------:R-:W-:Y:S01]  /*a8d0*/  UIMAD.WIDE UR8, UR8, 0x2, URZ ;  /* 0x00000002080878a5 */ /* 0x000fe2000f8e023f */
[----:B------:R-:W-:Y:S02]  /*a8e0*/  F2FP.F16.F32.PACK_AB R151, R32, R33 ;  /* 0x000000212097723e */ /* 0x000fe400000000ff */
[----:B------:R-:W4:Y:S01]  /*a8f0*/  LDC R101, c[0x0][0x278] ;  /* 0x00009e00ff657b82 */ /* 0x000f220000000800 */
[----:B------:R-:W-:Y:S02]  /*a900*/  F2FP.F16.F32.PACK_AB R150, R85, R84 ;  /* 0x000000545596723e */ /* 0x000fe400000000ff */
[----:B--2---:R-:W-:Y:S02]  /*a910*/  PRMT R70, R4, 0x7632, R70 ;  /* 0x0000763204467816 */ /* 0x004fe40000000046 */
[----:B------:R-:W-:Y:S01]  /*a920*/  IADD3.X R69, R34, UR9, R87, P4, P5 ;  /* 0x0000000922457c10 */ /* 0x000fe2000a7ea457 */
[C---:B0-----:R-:W-:Y:S01]  /*a930*/  IMAD R81, R71.reuse, 0x6, RZ ;  /* 0x0000000647517824 */ /* 0x041fe200078e02ff */
[C---:B------:R-:W-:Y:S01]  /*a940*/  SHF.L.U32 R75, R71.reuse, 0x1, RZ ;  /* 0x00000001474b7819 */ /* 0x040fe200000006ff */
[C---:B------:R-:W-:Y:S01]  /*a950*/  IMAD R77, R71.reuse, 0x3, RZ ;  /* 0x00000003474d7824 */ /* 0x040fe200078e02ff */
[CC--:B------:R-:W-:Y:S01]  /*a960*/  LEA R74, P5, R71.reuse, R68.reuse, 0x2 ;  /* 0x00000044474a7211 */ /* 0x0c0fe200078a10ff */
[----:B------:R-:W-:Y:S01]  /*a970*/  IMAD R83, R71, 0xa, RZ ;  /* 0x0000000a47537824 */ /* 0x000fe200078e02ff */
[-C--:B------:R-:W-:Y:S01]  /*a980*/  IADD3 R72, P4, R75, R68.reuse, RZ ;  /* 0x000000444b487210 */ /* 0x080fe20007f9e0ff */
[----:B------:R-:W-:Y:S01]  /*a990*/  IMAD R85, R71, 0xc, RZ ;  /* 0x0000000c47557824 */ /* 0x000fe200078e02ff */
[-C--:B------:R-:W-:Y:S01]  /*a9a0*/  LEA.HI.X.SX32 R75, R75, R69.reuse, 0x1, P5 ;  /* 0x000000454b4b7211 */ /* 0x080fe200028f0eff */
[C---:B------:R-:W-:Y:S01]  /*a9b0*/  IMAD R87, R71.reuse, 0xe, RZ ;  /* 0x0000000e47577824 */ /* 0x040fe200078e02ff */
[CC--:B------:R-:W-:Y:S01]  /*a9c0*/  LEA.HI.X.SX32 R73, R71.reuse, R69.reuse, 0x1, P4 ;  /* 0x0000004547497211 */ /* 0x0c0fe200020f0eff */
[----:B------:R-:W-:Y:S01]  /*a9d0*/  IMAD R91, R71, 0x12, RZ ;  /* 0x00000012475b7824 */ /* 0x000fe200078e02ff */
[----:B------:R-:W-:Y:S01]  /*a9e0*/  STSM.16.M88.4 [R2], R24 ;  /* 0x0000001802007844 */ /* 0x000fe20000000200 */
[-C--:B------:R-:W-:Y:S01]  /*a9f0*/  IADD3 R76, P5, R81, R68.reuse, RZ ;  /* 0x00000044514c7210 */ /* 0x080fe20007fbe0ff */
[C---:B------:R-:W-:Y:S01]  /*aa00*/  IMAD R95, R71.reuse, 0x14, RZ ;  /* 0x00000014475f7824 */ /* 0x040fe200078e02ff */
[C---:B------:R-:W-:Y:S01]  /*aa10*/  SHF.L.U32 R79, R71.reuse, 0x2, RZ ;  /* 0x00000002474f7819 */ /* 0x040fe200000006ff */
[----:B------:R-:W-:Y:S01]  /*aa20*/  BAR.SYNC.DEFER_BLOCKING 0x0 ;  /* 0x0000000000007b1d */ /* 0x000fe20000010000 */
[C---:B------:R-:W-:Y:S01]  /*aa30*/  LEA R78, P4, R71.reuse, R68, 0x3 ;  /* 0x00000044474e7211 */ /* 0x040fe200078818ff */
[----:B------:R-:W-:Y:S01]  /*aa40*/  IMAD R97, R71, 0x1c, RZ ;  /* 0x0000001c47617824 */ /* 0x000fe200078e02ff */
[-C--:B------:R-:W-:Y:S01]  /*aa50*/  LEA.HI.X.SX32 R77, R77, R69.reuse, 0x1, P5 ;  /* 0x000000454d4d7211 */ /* 0x080fe200028f0eff */
[----:B------:R-:W-:Y:S01]  /*aa60*/  IMAD R99, R71, 0x24, RZ ;  /* 0x0000002447637824 */ /* 0x000fe200078e02ff */
[----:B------:R-:W-:Y:S01]  /*aa70*/  PRMT R80, R5, 0x7632, R80 ;  /* 0x0000763205507816 */ /* 0x000fe20000000050 */
[----:B------:R-:W-:Y:S01]  /*aa80*/  IMAD R107, R71, 0x2a, RZ ;  /* 0x0000002a476b7824 */ /* 0x000fe200078e02ff */
[----:B------:R-:W-:Y:S01]  /*aa90*/  LEA.HI.X.SX32 R79, R79, R69, 0x1, P4 ;  /* 0x000000454f4f7211 */ /* 0x000fe200020f0eff */
[C---:B------:R-:W-:Y:S01]  /*aaa0*/  IMAD R109, R71.reuse, 0x2c, RZ ;  /* 0x0000002c476d7824 */ /* 0x040fe200078e02ff */
[----:B------:R-:W-:Y:S01]  /*aab0*/  ULDC.64 UR8, c[0x0][0x270] ;  /* 0x00009c0000087ab9 */ /* 0x000fe20000000a00 */
[C---:B------:R-:W-:Y:S01]  /*aac0*/  IMAD R111, R71.reuse, 0x2e, RZ ;  /* 0x0000002e476f7824 */ /* 0x040fe200078e02ff */
[----:B------:R-:W-:Y:S01]  /*aad0*/  UIMAD UR8, UR61, UR8, URZ ;  /* 0x000000083d0872a4 */ /* 0x000fe2000f8e023f */
[----:B------:R-:W-:Y:S01]  /*aae0*/  IMAD R113, R71, 0x30, RZ ;  /* 0x0000003047717824 */ /* 0x000fe200078e02ff */
[----:B------:R-:W-:Y:S01]  /*aaf0*/  FSEL R93, R93, -INF , P2 ;  /* 0xff8000005d5d7808 */ /* 0x000fe20001000000 */
[C---:B------:R-:W-:Y:S01]  /*ab00*/  IMAD R115, R71.reuse, 0x32, RZ ;  /* 0x0000003247737824 */ /* 0x040fe200078e02ff */
[----:B------:R-:W-:Y:S01]  /*ab10*/  USHF.L.U32 UR8, UR8, 0x1, URZ ;  /* 0x0000000108087899 */ /* 0x000fe2000800063f */
[C---:B------:R-:W-:Y:S01]  /*ab20*/  IMAD R117, R71.reuse, 0x34, RZ ;  /* 0x0000003447757824 */ /* 0x040fe200078e02ff */
[----:B------:R-:W-:Y:S01]  /*ab30*/  FSEL R152, R152, -INF , P3 ;  /* 0xff80000098987808 */ /* 0x000fe20001800000 */
[C---:B------:R-:W-:Y:S01]  /*ab40*/  IMAD R119, R71.reuse, 0x36, RZ ;  /* 0x0000003647777824 */ /* 0x040fe200078e02ff */
[----:B------:R-:W-:Y:S01]  /*ab50*/  SHF.L.U32 R0, R0, 0x1, RZ ;  /* 0x0000000100007819 */ /* 0x000fe200000006ff */
[----:B------:R-:W-:-:S02]  /*ab60*/  IMAD R121, R71, 0x38, RZ ;  /* 0x0000003847797824 */ /* 0x000fc400078e02ff */
[----:B------:R-:W-:Y:S01]  /*ab70*/  FFMA R93, R93, 0.69314718246459960938, R10 ;  /* 0x3f3172185d5d7823 */ /* 0x000fe2000000000a */
[C---:B------:R-:W-:Y:S02]  /*ab80*/  IMAD R123, R71.reuse, 0x3a, RZ ;  /* 0x0000003a477b7824 */ /* 0x040fe400078e02ff */
[----:B------:R-:W-:Y:S01]  /*ab90*/  FFMA R92, R152, 0.69314718246459960938, R11 ;  /* 0x3f317218985c7823 */ /* 0x000fe2000000000b */
[----:B------:R-:W0:Y:S01]  /*aba0*/  LDS.128 R20, [R82] ;  /* 0x0000000052147984 */ /* 0x000e220000000c00 */
[C---:B------:R-:W-:Y:S02]  /*abb0*/  IMAD R125, R71.reuse, 0x3c, RZ ;  /* 0x0000003c477d7824 */ /* 0x040fe400078e02ff */
[C---:B------:R-:W-:Y:S01]  /*abc0*/  IMAD R127, R71.reuse, 0x3e, RZ ;  /* 0x0000003e477f7824 */ /* 0x040fe200078e02ff */
[----:B------:R-:W-:Y:S01]  /*abd0*/  BAR.SYNC.DEFER_BLOCKING 0x0 ;  /* 0x0000000000007b1d */ /* 0x000fe20000010000 */
[C---:B------:R-:W-:Y:S02]  /*abe0*/  IMAD R129, R71.reuse, 0x42, RZ ;  /* 0x0000004247817824 */ /* 0x040fe400078e02ff */
[----:B------:R-:W-:-:S02]  /*abf0*/  IMAD R131, R71, 0x44, RZ ;  /* 0x0000004447837824 */ /* 0x000fc400078e02ff */
[C---:B------:R-:W-:Y:S02]  /*ac00*/  IMAD R133, R71.reuse, 0x46, RZ ;  /* 0x0000004647857824 */ /* 0x040fe400078e02ff */
[C---:B------:R-:W-:Y:S02]  /*ac10*/  IMAD R105, R71.reuse, 0x48, RZ ;  /* 0x0000004847697824 */ /* 0x040fe400078e02ff */
[C---:B------:R-:W-:Y:S02]  /*ac20*/  IMAD R135, R71.reuse, 0x4a, RZ ;  /* 0x0000004a47877824 */ /* 0x040fe400078e02ff */
[----:B------:R-:W-:Y:S01]  /*ac30*/  IMAD R103, R71, 0x4e, RZ ;  /* 0x0000004e47677824 */ /* 0x000fe200078e02ff */
[----:B------:R-:W-:Y:S01]  /*ac40*/  STSM.16.M88.4 [R2], R28 ;  /* 0x0000001c02007844 */ /* 0x000fe20000000200 */
[----:B------:R-:W-:Y:S06]  /*ac50*/  BAR.SYNC.DEFER_BLOCKING 0x0 ;  /* 0x0000000000007b1d */ /* 0x000fec0000010000 */
[----:B------:R-:W2:Y:S02]  /*ac60*/  LDS.128 R24, [R82] ;  /* 0x0000000052187984 */ /* 0x000ea40000000c00 */
[----:B------:R-:W-:Y:S06]  /*ac70*/  BAR.SYNC.DEFER_BLOCKING 0x0 ;  /* 0x0000000000007b1d */ /* 0x000fec0000010000 */
[----:B------:R-:W-:Y:S02]  /*ac80*/  STSM.16.M88.4 [R2], R40 ;  /* 0x0000002802007844 */ /* 0x000fe40000000200 */
[----:B------:R-:W-:Y:S06]  /*ac90*/  BAR.SYNC.DEFER_BLOCKING 0x0 ;  /* 0x0000000000007b1d */ /* 0x000fec0000010000 */
[----:B------:R-:W-:Y:S02]  /*aca0*/  LDS.128 R28, [R82] ;  /* 0x00000000521c7984 */ /* 0x000fe40000000c00 */
        /* <DEDUP_REMOVED lines=15> */
[----:B------:R-:W5:Y:S02]  /*ada0*/  LDS.128 R44, [R82] ;  /* 0x00000000522c7984 */ /* 0x000f640000000c00 */
        /* <DEDUP_REMOVED lines=19> */
[----:B------:R-:W5:Y:S02]  /*aee0*/  LDS.128 R32, [R82] ;  /* 0x0000000052207984 */ /* 0x000f640000000c00 */
[----:B------:R-:W-:Y:S06]  /*aef0*/  BAR.SYNC.DEFER_BLOCKING 0x0 ;  /* 0x0000000000007b1d */ /* 0x000fec0000010000 */
[----:B------:R3:W-:Y:S02]  /*af00*/  STSM.16.M88.4 [R2], R148 ;  /* 0x0000009402007844 */ /* 0x0007e40000000200 */
[----:B------:R-:W-:Y:S01]  /*af10*/  BAR.SYNC.DEFER_BLOCKING 0x0 ;  /* 0x0000000000007b1d */ /* 0x000fe20000010000 */
[----:B---3--:R-:W-:-:S05]  /*af20*/  PRMT R2, R6, 0x7632, R2 ;  /* 0x0000763206027816 */ /* 0x008fca0000000002 */
[----:B------:R3:W-:Y:S04]  /*af30*/  STG.E.U16 desc[UR6][R68.64], R4 ;  /* 0x0000000444007986 */ /* 0x0007e8000c101506 */
[----:B------:R1:W-:Y:S04]  /*af40*/  STG.E.U16 desc[UR6][R72.64], R70 ;  /* 0x0000004648007986 */ /* 0x0003e8000c101506 */
[----:B------:R4:W-:Y:S01]  /*af50*/  STG.E.U16 desc[UR6][R74.64], R5 ;  /* 0x000000054a007986 */ /* 0x0009e2000c101506 */
[----:B---3--:R-:W-:-:S03]  /*af60*/  IADD3 R4, P6, R85, R68, RZ ;  /* 0x0000004455047210 */ /* 0x008fc60007fde0ff */
[----:B------:R3:W-:Y:S01]  /*af70*/  STG.E.U16 desc[UR6][R76.64], R80 ;  /* 0x000000504c007986 */ /* 0x0007e2000c101506 */
[----:B-1----:R-:W-:Y:S01]  /*af80*/  IMAD R73, R71, 0x5, RZ ;  /* 0x0000000547497824 */ /* 0x002fe200078e02ff */
[-C--:B------:R-:W-:Y:S02]  /*af90*/  IADD3 R72, P5, R83, R68.reuse, RZ ;  /* 0x0000004453487210 */ /* 0x080fe40007fbe0ff */
[----:B------:R1:W-:Y:S01]  /*afa0*/  STG.E.U16 desc[UR6][R78.64], R6 ;  /* 0x000000064e007986 */ /* 0x0003e2000c101506 */
[----:B------:R-:W-:Y:S01]  /*afb0*/  PRMT R70, R7, 0x7632, R70 ;  /* 0x0000763207467816 */ /* 0x000fe20000000046 */
[----:B----4-:R-:W-:Y:S01]  /*afc0*/  IMAD R75, R71, 0x7, RZ ;  /* 0x00000007474b7824 */ /* 0x010fe200078e02ff */
[-C--:B------:R-:W-:Y:S02]  /*afd0*/  LEA.HI.X.SX32 R73, R73, R69.reuse, 0x1, P5 ;  /* 0x0000004549497211 */ /* 0x080fe400028f0eff */
[----:B------:R-:W-:Y:S01]  /*afe0*/  LEA.HI.X.SX32 R5, R81, R69, 0x1, P6 ;  /* 0x0000004551057211 */ /* 0x000fe200030f0eff */
[----:B------:R-:W-:Y:S01]  /*aff0*/  IMAD.SHL.U32 R81, R71, 0x8, RZ ;  /* 0x0000000847517824 */ /* 0x000fe200078e00ff */
[-C--:B------:R-:W-:Y:S01]  /*b000*/  IADD3 R74, P4, R87, R68.reuse, RZ ;  /* 0x00000044574a7210 */ /* 0x080fe20007f9e0ff */
[----:B------:R4:W-:Y:S01]  /*b010*/  STG.E.U16 desc[UR6][R72.64], R2 ;  /* 0x0000000248007986 */ /* 0x0009e2000c101506 */
[----:B---3--:R-:W-:-:S02]  /*b020*/  LEA R76, P5, R71, R68, 0x4 ;  /* 0x00000044474c7211 */ /* 0x008fc400078a20ff */
[-C--:B------:R-:W-:Y:S01]  /*b030*/  LEA.HI.X.SX32 R75, R75, R69.reuse, 0x1, P4 ;  /* 0x000000454b4b7211 */ /* 0x080fe200020f0eff */
[----:B------:R3:W-:Y:S01]  /*b040*/  STG.E.U16 desc[UR6][R4.64], R7 ;  /* 0x0000000704007986 */ /* 0x0007e2000c101506 */
[----:B------:R-:W-:Y:S01]  /*b050*/  LEA.HI.X.SX32 R77, R81, R69, 0x1, P5 ;  /* 0x00000045514d7211 */ /* 0x000fe200028f0eff */
[----:B-1----:R-:W-:Y:S01]  /*b060*/  IMAD R79, R71, 0x16, RZ ;  /* 0x00000016474f7824 */ /* 0x002fe200078e02ff */
[----:B------:R-:W-:Y:S01]  /*b070*/  PRMT R78, R13, 0x7632, R78 ;  /* 0x000076320d4e7816 */ /* 0x000fe2000000004e */
[C---:B------:R-:W-:Y:S01]  /*b080*/  IMAD R81, R71.reuse, 0x18, RZ ;  /* 0x0000001847517824 */ /* 0x040fe200078e02ff */
[----:B------:R1:W-:Y:S01]  /*b090*/  STG.E.U16 desc[UR6][R74.64], R70 ;  /* 0x000000464a007986 */ /* 0x0003e2000c101506 */
[----:B----4-:R-:W-:Y:S01]  /*b0a0*/  IMAD R73, R71, 0x9, RZ ;  /* 0x0000000947497824 */ /* 0x010fe200078e02ff */
[-C--:B------:R-:W-:Y:S02]  /*b0b0*/  IADD3 R72, P4, R91, R68.reuse, RZ ;  /* 0x000000445b487210 */ /* 0x080fe40007f9e0ff */
[----:B------:R4:W-:Y:S01]  /*b0c0*/  STG.E.U16 desc[UR6][R76.64], R12 ;  /* 0x0000000c4c007986 */ /* 0x0009e2000c101506 */
[----:B------:R-:W-:Y:S01]  /*b0d0*/  PRMT R2, R12, 0x7632, R2 ;  /* 0x000076320c027816 */ /* 0x000fe20000000002 */
[----:B---3--:R-:W-:Y:S01]  /*b0e0*/  IMAD R7, R71, 0xb, RZ ;  /* 0x0000000b47077824 */ /* 0x008fe200078e02ff */
[----:B------:R-:W-:-:S02]  /*b0f0*/  IADD3 R4, P5, R95, R68, RZ ;  /* 0x000000445f047210 */ /* 0x000fc40007fbe0ff */
[-C--:B------:R-:W-:Y:S02]  /*b100*/  LEA.HI.X.SX32 R73, R73, R69.reuse, 0x1, P4 ;  /* 0x0000004549497211 */ /* 0x080fe400020f0eff */
[-C--:B------:R-:W-:Y:S01]  /*b110*/  LEA.HI.X.SX32 R5, R83, R69.reuse, 0x1, P5 ;  /* 0x0000004553057211 */ /* 0x080fe200028f0eff */
[----:B------:R-:W-:Y:S01]  /*b120*/  IMAD R83, R71, 0x1a, RZ ;  /* 0x0000001a47537824 */ /* 0x000fe200078e02ff */
[-C--:B------:R-:W-:Y:S01]  /*b130*/  IADD3 R6, P5, R79, R68.reuse, RZ ;  /* 0x000000444f067210 */ /* 0x080fe20007fbe0ff */
[----:B------:R3:W-:Y:S01]  /*b140*/  STG.E.U16 desc[UR6][R72.64], R2 ;  /* 0x0000000248007986 */ /* 0x0007e2000c101506 */
[-C--:B-1----:R-:W-:Y:S02]  /*b150*/  IADD3 R74, P4, R81, R68.reuse, RZ ;  /* 0x00000044514a7210 */ /* 0x082fe40007f9e0ff */
[-C--:B------:R-:W-:Y:S01]  /*b160*/  LEA.HI.X.SX32 R7, R7, R69.reuse, 0x1, P5 ;  /* 0x0000004507077211 */ /* 0x080fe200028f0eff */
[----:B------:R1:W-:Y:S01]  /*b170*/  STG.E.U16 desc[UR6][R4.64], R13 ;  /* 0x0000000d04007986 */ /* 0x0003e2000c101506 */
[----:B------:R-:W-:Y:S01]  /*b180*/  LEA.HI.X.SX32 R75, R85, R69, 0x1, P4 ;  /* 0x00000045554b7211 */ /* 0x000fe200020f0eff */
[----:B------:R-:W-:Y:S01]  /*b190*/  IMAD R85, R71, 0x1e, RZ ;  /* 0x0000001e47557824 */ /* 0x000fe200078e02ff */
[----:B----4-:R-:W-:Y:S01]  /*b1a0*/  IADD3 R12, P6, R97, R68, RZ ;  /* 0x00000044610c7210 */ /* 0x010fe20007fde0ff */
[----:B------:R4:W-:Y:S01]  /*b1b0*/  STG.E.U16 desc[UR6][R6.64], R78 ;  /* 0x0000004e06007986 */ /* 0x0009e2000c101506 */
[----:B------:R-:W-:-:S02]  /*b1c0*/  SHF.L.U32 R77, R71, 0x4, RZ ;  /* 0x00000004474d7819 */ /* 0x000fc400000006ff */
[----:B------:R-:W-:Y:S01]  /*b1d0*/  PRMT R70, R15, 0x7632, R70 ;  /* 0x000076320f467816 */ /* 0x000fe20000000046 */
[C---:B---3--:R-:W-:Y:S01]  /*b1e0*/  IMAD R73, R71.reuse, 0xf, RZ ;  /* 0x0000000f47497824 */ /* 0x048fe200078e02ff */
[----:B------:R-:W-:Y:S01]  /*b1f0*/  PRMT R2, R14, 0x7632, R2 ;  /* 0x000076320e027816 */ /* 0x000fe20000000002 */
[----:B------:R3:W-:Y:S01]  /*b200*/  STG.E.U16 desc[UR6][R74.64], R14 ;  /* 0x0000000e4a007986 */ /* 0x0007e2000c101506 */
[----:B-1----:R-:W-:Y:S01]  /*b210*/  IMAD R5, R71, 0xd, RZ ;  /* 0x0000000d47057824 */ /* 0x002fe200078e02ff */
[-C--:B------:R-:W-:Y:S02]  /*b220*/  IADD3 R4, P5, R83, R68.reuse, RZ ;  /* 0x0000004453047210 */ /* 0x080fe40007fbe0ff */
[-C--:B------:R-:W-:Y:S01]  /*b230*/  LEA.HI.X.SX32 R13, R87, R69.reuse, 0x1, P6 ;  /* 0x00000045570d7211 */ /* 0x080fe200030f0eff */
[----:B------:R-:W-:Y:S01]  /*b240*/  IMAD R87, R71, 0x22, RZ ;  /* 0x0000002247577824 */ /* 0x000fe200078e02ff */
[----:B------:R-:W-:Y:S02]  /*b250*/  LEA.HI.X.SX32 R5, R5, R69, 0x1, P5 ;  /* 0x0000004505057211 */ /* 0x000fe400028f0eff */
[----:B----4-:R-:W-:-:S02]  /*b260*/  IADD3 R6, P4, R85, R68, RZ ;  /* 0x0000004455067210 */ /* 0x010fc40007f9e0ff */
[-C--:B------:R-:W-:Y:S01]  /*b270*/  LEA R72, P5, R101, R68.reuse, 0x5 ;  /* 0x0000004465487211 */ /* 0x080fe200078a28ff */
[----:B------:R1:W-:Y:S01]  /*b280*/  STG.E.U16 desc[UR6][R4.64], R2 ;  /* 0x0000000204007986 */ /* 0x0003e2000c101506 */
[-C--:B------:R-:W-:Y:S01]  /*b290*/  LEA.HI.X.SX32 R7, R73, R69.reuse, 0x1, P4 ;  /* 0x0000004549077211 */ /* 0x080fe200020f0eff */
[----:B---3--:R-:W-:Y:S01]  /*b2a0*/  IMAD R75, R71, 0x26, RZ ;  /* 0x00000026474b7824 */ /* 0x008fe200078e02ff */
[----:B------:R-:W-:Y:S01]  /*b2b0*/  LEA.HI.X.SX32 R73, R77, R69, 0x1, P5 ;  /* 0x000000454d497211 */ /* 0x000fe200028f0eff */
[----:B------:R3:W-:Y:S01]  /*b2c0*/  STG.E.U16 desc[UR6][R12.64], R15 ;  /* 0x0000000f0c007986 */ /* 0x0007e2000c101506 */
[C---:B------:R-:W-:Y:S02]  /*b2d0*/  IMAD R77, R71.reuse, 0x28, RZ ;  /* 0x00000028474d7824 */ /* 0x040fe400078e02ff */
[C---:B------:R-:W-:Y:S01]  /*b2e0*/  IMAD R101, R71.reuse, 0x4c, RZ ;  /* 0x0000004c47657824 */ /* 0x040fe200078e02ff */
[----:B------:R4:W-:Y:S01]  /*b2f0*/  STG.E.U16 desc[UR6][R6.64], R70 ;  /* 0x0000004606007986 */ /* 0x0009e2000c101506 */
[----:B-1----:R-:W-:Y:S01]  /*b300*/  IMAD R5, R71, 0x11, RZ ;  /* 0x0000001147057824 */ /* 0x002fe200078e02ff */
[----:B------:R-:W-:-:S02]  /*b310*/  IADD3 R4, P4, R87, R68, RZ ;  /* 0x0000004457047210 */ /* 0x000fc40007f9e0ff */
[----:B------:R1:W-:Y:S01]  /*b320*/  STG.E.U16 desc[UR6][R72.64], R16 ;  /* 0x0000001048007986 */ /* 0x0003e2000c101506 */
[----:B------:R-:W-:Y:S01]  /*b330*/  PRMT R2, R16, 0x7632, R2 ;  /* 0x0000763210027816 */ /* 0x000fe20000000002 */
[----:B---3--:R-:W-:Y:S01]  /*b340*/  IMAD R15, R71, 0x13, RZ ;  /* 0x00000013470f7824 */ /* 0x008fe200078e02ff */
[-C--:B------:R-:W-:Y:S02]  /*b350*/  IADD3 R12, P5, R99, R68.reuse, RZ ;  /* 0x00000044630c7210 */ /* 0x080fe40007fbe0ff */
[-C--:B------:R-:W-:Y:S02]  /*b360*/  LEA.HI.X.SX32 R5, R5, R69.reuse, 0x1, P4 ;  /* 0x0000004505057211 */ /* 0x080fe400020f0eff */
[-C--:B------:R-:W-:Y:S01]  /*b370*/  LEA.HI.X.SX32 R13, R91, R69.reuse, 0x1, P5 ;  /* 0x000000455b0d7211 */ /* 0x080fe200028f0eff */
[----:B------:R-:W-:Y:S01]  /*b380*/  IMAD R91, R71, 0x54, RZ ;  /* 0x00000054475b7824 */ /* 0x000fe200078e02ff */
[-C--:B----4-:R-:W-:Y:S01]  /*b390*/  IADD3 R6, P5, R75, R68.reuse, RZ ;  /* 0x000000444b067210 */ /* 0x090fe20007fbe0ff */
[----:B------:R3:W-:Y:S01]  /*b3a0*/  STG.E.U16 desc[UR6][R4.64], R2 ;  /* 0x0000000204007986 */ /* 0x0007e2000c101506 */
[-C--:B------:R-:W-:Y:S01]  /*b3b0*/  IADD3 R14, P4, R77, R68.reuse, RZ ;  /* 0x000000444d0e7210 */ /* 0x080fe20007f9e0ff */
[----:B-1----:R-:W1:Y:S01]  /*b3c0*/  LDC R73, c[0x0][0x228] ;  /* 0x00008a00ff497b82 */ /* 0x002e620000000800 */
[-C--:B------:R-:W-:Y:S01]  /*b3d0*/  LEA.HI.X.SX32 R7, R15, R69.reuse, 0x1, P5 ;  /* 0x000000450f077211 */ /* 0x080fe200028f0eff */
[----:B------:R4:W-:Y:S01]  /*b3e0*/  STG.E.U16 desc[UR6][R12.64], R17 ;  /* 0x000000110c007986 */ /* 0x0009e2000c101506 */
[----:B------:R-:W-:Y:S01]  /*b3f0*/  LEA.HI.X.SX32 R15, R95, R69, 0x1, P4 ;  /* 0x000000455f0f7211 */ /* 0x000fe200020f0eff */
[----:B------:R-:W-:Y:S01]  /*b400*/  IMAD R95, R71, 0x56, RZ ;  /* 0x00000056475f7824 */ /* 0x000fe200078e02ff */
[-C--:B------:R-:W-:Y:S01]  /*b410*/  IADD3 R16, P4, R113, R68.reuse, RZ ;  /* 0x0000004471107210 */ /* 0x080fe20007f9e0ff */
[----:B---3--:R-:W-:Y:S01]  /*b420*/  IMAD R5, R71, 0x15, RZ ;  /* 0x0000001547057824 */ /* 0x008fe200078e02ff */
[----:B------:R-:W-:-:S02]  /*b430*/  IADD3 R4, P5, R107, R68, RZ ;  /* 0x000000446b047210 */ /* 0x000fc40007fbe0ff */
[----:B------:R-:W-:Y:S02]  /*b440*/  PRMT R2, R18, 0x7632, R2 ;  /* 0x0000763212027816 */ /* 0x000fe40000000002 */
[----:B----4-:R-:W-:Y:S01]  /*b450*/  PRMT R13, R17, 0x7632, R13 ;  /* 0x00007632110d7816 */ /* 0x010fe2000000000d */
[----:B------:R-:W-:Y:S01]  /*b460*/  IMAD R17, R71, 0x17, RZ ;  /* 0x0000001747117824 */ /* 0x000fe200078e02ff */
[-C--:B------:R-:W-:Y:S02]  /*b470*/  IADD3 R12, P6, R109, R68.reuse, RZ ;  /* 0x000000446d0c7210 */ /* 0x080fe40007fde0ff */
[----:B------:R-:W-:Y:S01]  /*b480*/  LEA.HI.X.SX32 R5, R5, R69, 0x1, P5 ;  /* 0x0000004505057211 */ /* 0x000fe200028f0eff */
[----:B------:R3:W-:Y:S04]  /*b490*/  STG.E.U16 desc[UR6][R6.64], R13 ;  /* 0x0000000d06007986 */ /* 0x0007e8000c101506 */
[----:B------:R4:W-:Y:S04]  /*b4a0*/  STG.E.U16 desc[UR6][R14.64], R18 ;  /* 0x000000120e007986 */ /* 0x0009e8000c101506 */
[----:B------:R0:W-:Y:S01]  /*b4b0*/  STG.E.U16 desc[UR6][R4.64], R2 ;  /* 0x0000000204007986 */ /* 0x0001e2000c101506 */
[----:B---3--:R-:W-:-:S02]  /*b4c0*/  IADD3 R6, P5, R111, R68, RZ ;  /* 0x000000446f067210 */ /* 0x008fc40007fbe0ff */
[-C--:B------:R-:W-:Y:S01]  /*b4d0*/  LEA.HI.X.SX32 R13, R79, R69.reuse, 0x1, P6 ;  /* 0x000000454f0d7211 */ /* 0x080fe200030f0eff */
[----:B------:R-:W-:Y:S01]  /*b4e0*/  IMAD R79, R71, 0x58, RZ ;  /* 0x00000058474f7824 */ /* 0x000fe200078e02ff */
[----:B----4-:R-:W-:Y:S02]  /*b4f0*/  PRMT R15, R19, 0x7632, R15 ;  /* 0x00007632130f7816 */ /* 0x010fe4000000000f */
[-C--:B------:R-:W-:Y:S01]  /*b500*/  LEA.HI.X.SX32 R7, R17, R69.reuse, 0x1, P5 ;  /* 0x0000004511077211 */ /* 0x080fe200028f0eff */
[----:B------:R3:W-:Y:S01]  /*b510*/  STG.E.U16 desc[UR6][R12.64], R19 ;  /* 0x000000130c007986 */ /* 0x0007e2000c101506 */
[-C--:B------:R-:W-:Y:S01]  /*b520*/  LEA.HI.X.SX32 R17, R81, R69.reuse, 0x1, P4 ;  /* 0x0000004551117211 */ /* 0x080fe200020f0eff */
[----:B0-----:R-:W-:Y:S01]  /*b530*/  IMAD R5, R71, 0x19, RZ ;  /* 0x0000001947057824 */ /* 0x001fe200078e02ff */
[-C--:B------:R-:W-:Y:S01]  /*b540*/  IADD3 R4, P5, R115, R68.reuse, RZ ;  /* 0x0000004473047210 */ /* 0x080fe20007fbe0ff */
[----:B------:R0:W-:Y:S01]  /*b550*/  STG.E.U16 desc[UR6][R6.64], R15 ;  /* 0x0000000f06007986 */ /* 0x0001e2000c101506 */
[----:B------:R-:W-:Y:S01]  /*b560*/  IADD3 R14, P6, R117, R68, RZ ;  /* 0x00000044750e7210 */ /* 0x000fe20007fde0ff */
[----:B------:R-:W-:Y:S01]  /*b570*/  IMAD R81, R71, 0x5c, RZ ;  /* 0x0000005c47517824 */ /* 0x000fe200078e02ff */
[----:B------:R-:W-:Y:S01]  /*b580*/  LEA.HI.X.SX32 R5, R5, R69, 0x1, P5 ;  /* 0x0000004505057211 */ /* 0x000fe200028f0eff */
[----:B------:R4:W-:Y:S01]  /*b590*/  STG.E.U16 desc[UR6][R16.64], R20 ;  /* 0x0000001410007986 */ /* 0x0009e2000c101506 */
[----:B------:R-:W-:-:S02]  /*b5a0*/  PRMT R2, R20, 0x7632, R2 ;  /* 0x0000763214027816 */ /* 0x000fc40000000002 */
[----:B--2---:R-:W-:Y:S01]  /*b5b0*/  PRMT R18, R26, 0x7632, R18 ;  /* 0x000076321a127816 */ /* 0x004fe20000000012 */
[----:B---3--:R-:W2:Y:S01]  /*b5c0*/  LDC R19, c[0x0][0x278] ;  /* 0x00009e00ff137b82 */ /* 0x008ea20000000800 */
[----:B------:R-:W-:Y:S01]  /*b5d0*/  IMAD R13, R71, 0x1b, RZ ;  /* 0x0000001b470d7824 */ /* 0x000fe200078e02ff */
[-C--:B------:R-:W-:Y:S01]  /*b5e0*/  IADD3 R12, P4, R119, R68.reuse, RZ ;  /* 0x00000044770c7210 */ /* 0x080fe20007f9e0ff */
[----:B------:R3:W-:Y:S01]  /*b5f0*/  STG.E.U16 desc[UR6][R4.64], R2 ;  /* 0x0000000204007986 */ /* 0x0007e2000c101506 */
[-C--:B0-----:R-:W-:Y:S01]  /*b600*/  LEA.HI.X.SX32 R15, R83, R69.reuse, 0x1, P6 ;  /* 0x00000045530f7211 */ /* 0x081fe200030f0eff */
[----:B------:R-:W-:Y:S01]  /*b610*/  IMAD R83, R71, 0x5e, RZ ;  /* 0x0000005e47537824 */ /* 0x000fe200078e02ff */
[----:B------:R-:W-:Y:S02]  /*b620*/  IADD3 R6, P5, R121, R68, RZ ;  /* 0x0000004479067210 */ /* 0x000fe40007fbe0ff */
[----:B----4-:R-:W0:Y:S01]  /*b630*/  LDC R17, c[0x0][0x278] ;  /* 0x00009e00ff117b82 */ /* 0x010e220000000800 */
[----:B------:R4:W-:Y:S01]  /*b640*/  STG.E.U16 desc[UR6][R14.64], R21 ;  /* 0x000000150e007986 */ /* 0x0009e2000c101506 */
[----:B------:R-:W-:-:S02]  /*b650*/  LEA.HI.X.SX32 R13, R13, R69, 0x1, P4 ;  /* 0x000000450d0d7211 */ /* 0x000fc400020f0eff */
[----:B------:R-:W-:Y:S01]  /*b660*/  LEA.HI.X.SX32 R7, R97, R69, 0x1, P5 ;  /* 0x0000004561077211 */ /* 0x000fe200028f0eff */
[----:B------:R-:W-:Y:S02]  /*b670*/  IMAD R97, R71, 0x50, RZ ;  /* 0x0000005047617824 */ /* 0x000fe400078e02ff */
[----:B---3--:R-:W-:Y:S01]  /*b680*/  IMAD R2, R184, UR9, RZ ;  /* 0x00000009b8027c24 */ /* 0x008fe2000f8e02ff */
[----:B------:R-:W-:Y:S01]  /*b690*/  IADD3 R4, P4, R123, R68, RZ ;  /* 0x000000447b047210 */ /* 0x000fe20007f9e0ff */
[----:B------:R-:W-:-:S03]  /*b6a0*/  IMAD R5, R71, 0x1d, RZ ;  /* 0x0000001d47057824 */ /* 0x000fc600078e02ff */
[----:B------:R-:W-:Y:S02]  /*b6b0*/  SHF.L.U32 R2, R2, 0x1, RZ ;  /* 0x0000000102027819 */ /* 0x000fe400000006ff */
[----:B----4-:R-:W-:Y:S02]  /*b6c0*/  PRMT R15, R21, 0x7632, R15 ;  /* 0x00007632150f7816 */ /* 0x010fe4000000000f */
[----:B------:R-:W-:Y:S02]  /*b6d0*/  LEA.HI.X.SX32 R5, R5, R69, 0x1, P4 ;  /* 0x0000004505057211 */ /* 0x000fe400020f0eff */
[----:B-1----:R-:W-:Y:S01]  /*b6e0*/  IADD3 R2, R2, UR8, R73 ;  /* 0x0000000802027c10 */ /* 0x002fe2000fffe049 */
[----:B------:R1:W-:Y:S01]  /*b6f0*/  STG.E.U16 desc[UR6][R12.64], R15 ;  /* 0x0000000f0c007986 */ /* 0x0003e2000c101506 */
[----:B--2---:R-:W-:Y:S01]  /*b700*/  LEA RZ, P6, R19, R68, 0x6 ;  /* 0x0000004413ff7211 */ /* 0x004fe200078c30ff */
[----:B------:R-:W-:Y:S01]  /*b710*/  IMAD R73, R71, 0x60, RZ ;  /* 0x0000006047497824 */ /* 0x000fe200078e02ff */
[----:B------:R-:W-:Y:S01]  /*b720*/  ULDC UR8, c[0x0][0x27c] ;  /* 0x00009f0000087ab9 */ /* 0x000fe20000000800 */
[----:B------:R2:W-:Y:S01]  /*b730*/  STG.E.U16 desc[UR6][R6.64], R22 ;  /* 0x0000001606007986 */ /* 0x0005e2000c101506 */
[----:B0-----:R-:W-:Y:S01]  /*b740*/  LEA R14, R17, R2, 0x6 ;  /* 0x00000002110e7211 */ /* 0x001fe200078e30ff */
[----:B------:R-:W-:Y:S01]  /*b750*/  IMAD R19, R71, 0x70, RZ ;  /* 0x0000007047137824 */ /* 0x000fe200078e02ff */
[----:B------:R-:W-:Y:S01]  /*b760*/  PRMT R17, R23, 0x7632, R17 ;  /* 0x0000763217117816 */ /* 0x000fe20000000011 */
[----:B------:R-:W-:Y:S01]  /*b770*/  UIMAD UR8, UR61, UR8, URZ ;  /* 0x000000083d0872a4 */ /* 0x000fe2000f8e023f */
[----:B-1----:R-:W-:Y:S01]  /*b780*/  IMAD R13, R71, 0x1f, RZ ;  /* 0x0000001f470d7824 */ /* 0x002fe200078e02ff */
[----:B------:R-:W-:Y:S01]  /*b790*/  IADD3 R12, P5, R127, R68, RZ ;  /* 0x000000447f0c7210 */ /* 0x000fe20007fbe0ff */
[----:B------:R-:W-:Y:S01]  /*b7a0*/  IMAD.SHL.U32 R15, R71, 0x20, RZ ;  /* 0x00000020470f7824 */ /* 0x000fe200078e00ff */
[----:B--2---:R-:W-:-:S02]  /*b7b0*/  PRMT R7, R22, 0x7632, R7 ;  /* 0x0000763216077816 */ /* 0x004fc40000000007 */
[-C--:B------:R-:W-:Y:S02]  /*b7c0*/  IADD3 R6, P4, R125, R68.reuse, RZ ;  /* 0x000000447d067210 */ /* 0x080fe40007f9e0ff */
[-C--:B------:R-:W-:Y:S01]  /*b7d0*/  LEA.HI.X.SX32 R13, R13, R69.reuse, 0x1, P5 ;  /* 0x000000450d0d7211 */ /* 0x080fe200028f0eff */
[----:B------:R0:W-:Y:S01]  /*b7e0*/  STG.E.U16 desc[UR6][R4.64], R7 ;  /* 0x0000000704007986 */ /* 0x0001e2000c101506 */
[-C--:B------:R-:W-:Y:S02]  /*b7f0*/  LEA.HI.X.SX32 R15, R15, R69.reuse, 0x1, P6 ;  /* 0x000000450f0f7211 */ /* 0x080fe400030f0eff */
[----:B-----5:R-:W-:Y:S02]  /*b800*/  PRMT R22, R45, 0x7632, R22 ;  /* 0x000076322d167816 */ /* 0x020fe40000000016 */
[-C--:B0-----:R-:W-:Y:S01]  /*b810*/  LEA.HI.X.SX32 R7, R85, R69.reuse, 0x1, P4 ;  /* 0x0000004555077211 */ /* 0x081fe200020f0eff */
[----:B------:R-:W-:Y:S01]  /*b820*/  IMAD R5, R71, 0x21, RZ ;  /* 0x0000002147057824 */ /* 0x000fe200078e02ff */
[-C--:B------:R-:W-:Y:S01]  /*b830*/  IADD3 R4, P5, R129, R68.reuse, RZ ;  /* 0x0000004481047210 */ /* 0x080fe20007fbe0ff */
[----:B------:R-:W-:Y:S01]  /*b840*/  IMAD R85, R71, 0x62, RZ ;  /* 0x0000006247557824 */ /* 0x000fe200078e02ff */
[----:B------:R-:W-:Y:S01]  /*b850*/  IADD3 R16, P4, R131, R68, RZ ;  /* 0x0000004483107210 */ /* 0x000fe20007f9e0ff */
[----:B------:R0:W-:Y:S01]  /*b860*/  STG.E.U16 desc[UR6][R6.64], R23 ;  /* 0x0000001706007986 */ /* 0x0001e2000c101506 */
[----:B------:R-:W-:-:S03]  /*b870*/  LEA.HI.X.SX32 R5, R5, R69, 0x1, P5 ;  /* 0x0000004505057211 */ /* 0x000fc600028f0eff */
[----:B------:R1:W-:Y:S04]  /*b880*/  STG.E.U16 desc[UR6][R12.64], R17 ;  /* 0x000000110c007986 */ /* 0x0003e8000c101506 */
[----:B------:R2:W-:Y:S01]  /*b890*/  STG.E.U16 desc[UR6][R14.64], R24 ;  /* 0x000000180e007986 */ /* 0x0005e2000c101506 */
[----:B0-----:R-:W-:Y:S01]  /*b8a0*/  IMAD R7, R71, 0x23, RZ ;  /* 0x0000002347077824 */ /* 0x001fe200078e02ff */
[-C--:B------:R-:W-:Y:S01]  /*b8b0*/  IADD3 R6, P5, R133, R68.reuse, RZ ;  /* 0x0000004485067210 */ /* 0x080fe20007fbe0ff */
[----:B------:R-:W-:Y:S01]  /*b8c0*/  IMAD R23, R71, 0x68, RZ ;  /* 0x0000006847177824 */ /* 0x000fe200078e02ff */
[----:B-1----:R-:W-:Y:S02]  /*b8d0*/  PRMT R13, R24, 0x7632, R13 ;  /* 0x00007632180d7816 */ /* 0x002fe4000000000d */
[----:B------:R-:W-:-:S02]  /*b8e0*/  IADD3 R12, P6, R105, R68, RZ ;  /* 0x00000044690c7210 */ /* 0x000fc40007fde0ff */
[-C--:B------:R-:W-:Y:S01]  /*b8f0*/  LEA.HI.X.SX32 R17, R87, R69.reuse, 0x1, P4 ;  /* 0x0000004557117211 */ /* 0x080fe200020f0eff */
[----:B------:R0:W-:Y:S01]  /*b900*/  STG.E.U16 desc[UR6][R4.64], R13 ;  /* 0x0000000d04007986 */ /* 0x0001e2000c101506 */
[----:B------:R-:W-:Y:S01]  /*b910*/  LEA.HI.X.SX32 R7, R7, R69, 0x1, P5 ;  /* 0x0000004507077211 */ /* 0x000fe200028f0eff */
[----:B--2---:R-:W-:Y:S01]  /*b920*/  IMAD R15, R71, 0x25, RZ ;  /* 0x00000025470f7824 */ /* 0x004fe200078e02ff */
[-C--:B------:R-:W-:Y:S01]  /*b930*/  IADD3 R14, P4, R101, R68.reuse, RZ ;  /* 0x00000044650e7210 */ /* 0x080fe20007f9e0ff */
[----:B------:R1:W-:Y:S01]  /*b940*/  STG.E.U16 desc[UR6][R16.64], R25 ;  /* 0x0000001910007986 */ /* 0x0003e2000c101506 */
[----:B------:R-:W-:Y:S01]  /*b950*/  IMAD R87, R71, 0x5a, RZ ;  /* 0x0000005a47577824 */ /* 0x000fe200078e02ff */
[----:B------:R-:W-:Y:S02]  /*b960*/  PRMT R24, R47, 0x7632, R24 ;  /* 0x000076322f187816 */ /* 0x000fe40000000018 */
[----:B0-----:R-:W-:Y:S02]  /*b970*/  PRMT R5, R25, 0x7632, R5 ;  /* 0x0000763219057816 */ /* 0x001fe40000000005 */
[----:B------:R-:W-:-:S02]  /*b980*/  IADD3 R4, P5, R135, R68, RZ ;  /* 0x0000004487047210 */ /* 0x000fc40007fbe0ff */
[-C--:B------:R-:W-:Y:S01]  /*b990*/  LEA.HI.X.SX32 R13, R99, R69.reuse, 0x1, P6 ;  /* 0x00000045630d7211 */ /* 0x080fe200030f0eff */
[----:B------:R0:W-:Y:S01]  /*b9a0*/  STG.E.U16 desc[UR6][R6.64], R5 ;  /* 0x0000000506007986 */ /* 0x0001e2000c101506 */
[C---:B------:R-:W-:Y:S02]  /*b9b0*/  IMAD R99, R71.reuse, 0x52, RZ ;  /* 0x0000005247637824 */ /* 0x040fe400078e02ff */
[C---:B-1----:R-:W-:Y:S01]  /*b9c0*/  IMAD R17, R71.reuse, 0x29, RZ ;  /* 0x0000002947117824 */ /* 0x042fe200078e02ff */
[----:B------:R1:W-:Y:S01]  /*b9d0*/  STG.E.U16 desc[UR6][R12.64], R26 ;  /* 0x0000001a0c007986 */ /* 0x0003e2000c101506 */
[----:B------:R-:W-:Y:S01]  /*b9e0*/  IMAD R25, R71, 0x6c, RZ ;  /* 0x0000006c47197824 */ /* 0x000fe200078e02ff */
[-C--:B0-----:R-:W-:Y:S01]  /*b9f0*/  LEA.HI.X.SX32 R5, R15, R69.reuse, 0x1, P5 ;  /* 0x000000450f057211 */ /* 0x081fe200028f0eff */
[----:B------:R-:W-:Y:S01]  /*ba00*/  IMAD R7, R71, 0x27, RZ ;  /* 0x0000002747077824 */ /* 0x000fe200078e02ff */
[-C--:B------:R-:W-:Y:S02]  /*ba10*/  IADD3 R6, P5, R103, R68.reuse, RZ ;  /* 0x0000004467067210 */ /* 0x080fe40007fbe0ff */
[----:B-1----:R-:W-:Y:S01]  /*ba20*/  IADD3 R12, P6, R97, R68, RZ ;  /* 0x00000044610c7210 */ /* 0x002fe20007fde0ff */
[----:B------:R0:W-:Y:S01]  /*ba30*/  STG.E.U16 desc[UR6][R4.64], R18 ;  /* 0x0000001204007986 */ /* 0x0001e2000c101506 */
[-C--:B------:R-:W-:Y:S01]  /*ba40*/  LEA.HI.X.SX32 R15, R75, R69.reuse, 0x1, P4 ;  /* 0x000000454b0f7211 */ /* 0x080fe200020f0eff */
[----:B------:R-:W-:Y:S01]  /*ba50*/  IMAD R75, R71, 0x64, RZ ;  /* 0x00000064474b7824 */ /* 0x000fe200078e02ff */
[----:B------:R-:W-:-:S02]  /*ba60*/  LEA.HI.X.SX32 R7, R7, R69, 0x1, P5 ;  /* 0x0000004507077211 */ /* 0x000fc400028f0eff */
[----:B------:R-:W-:Y:S01]  /*ba70*/  LEA.HI.X.SX32 R13, R77, R69, 0x1, P6 ;  /* 0x000000454d0d7211 */ /* 0x000fe200030f0eff */
[----:B------:R1:W-:Y:S01]  /*ba80*/  STG.E.U16 desc[UR6][R14.64], R27 ;  /* 0x0000001b0e007986 */ /* 0x0003e2000c101506 */
[-C--:B------:R-:W-:Y:S01]  /*ba90*/  IADD3 R16, P4, R91, R68.reuse, RZ ;  /* 0x000000445b107210 */ /* 0x080fe20007f9e0ff */
[----:B------:R-:W-:Y:S01]  /*baa0*/  IMAD R77, R71, 0x66, RZ ;  /* 0x00000066474d7824 */ /* 0x000fe200078e02ff */
[----:B0-----:R-:W-:Y:S02]  /*bab0*/  PRMT R5, R27, 0x7632, R5 ;  /* 0x000076321b057816 */ /* 0x001fe40000000005 */
[----:B------:R-:W-:Y:S02]  /*bac0*/  IADD3 R4, P5, R99, R68, RZ ;  /* 0x0000004463047210 */ /* 0x000fe40007fbe0ff */
[----:B------:R-:W-:Y:S01]  /*bad0*/  PRMT R18, R30, 0x7632, R18 ;  /* 0x000076321e127816 */ /* 0x000fe20000000012 */
[----:B------:R0:W-:Y:S01]  /*bae0*/  STG.E.U16 desc[UR6][R6.64], R5 ;  /* 0x0000000506007986 */ /* 0x0001e2000c101506 */
[----:B-1----:R-:W-:-:S02]  /*baf0*/  IMAD R15, R71, 0x2d, RZ ;  /* 0x0000002d470f7824 */ /* 0x002fc400078e02ff */
[----:B------:R-:W-:Y:S01]  /*bb00*/  IMAD R27, R71, 0x6e, RZ ;  /* 0x0000006e471b7824 */ /* 0x000fe200078e02ff */
[----:B------:R1:W-:Y:S01]  /*bb10*/  STG.E.U16 desc[UR6][R12.64], R28 ;  /* 0x0000001c0c007986 */ /* 0x0003e2000c101506 */
[-C--:B0-----:R-:W-:Y:S01]  /*bb20*/  LEA.HI.X.SX32 R5, R17, R69.reuse, 0x1, P5 ;  /* 0x0000004511057211 */ /* 0x081fe200028f0eff */
[----:B------:R-:W-:Y:S01]  /*bb30*/  IMAD R7, R71, 0x2b, RZ ;  /* 0x0000002b47077824 */ /* 0x000fe200078e02ff */
[-C--:B------:R-:W-:Y:S02]  /*bb40*/  IADD3 R6, P5, R95, R68.reuse, RZ ;  /* 0x000000445f067210 */ /* 0x080fe40007fbe0ff */
[----:B-1----:R-:W-:Y:S02]  /*bb50*/  PRMT R13, R28, 0x7632, R13 ;  /* 0x000076321c0d7816 */ /* 0x002fe4000000000d */
[----:B------:R-:W-:Y:S02]  /*bb60*/  IADD3 R12, P6, R79, R68, RZ ;  /* 0x000000444f0c7210 */ /* 0x000fe40007fde0ff */
[-C--:B------:R-:W-:Y:S01]  /*bb70*/  LEA.HI.X.SX32 R17, R107, R69.reuse, 0x1, P4 ;  /* 0x000000456b117211 */ /* 0x080fe200020f0eff */
[----:B------:R0:W-:Y:S01]  /*bb80*/  STG.E.U16 desc[UR6][R4.64], R13 ;  /* 0x0000000d04007986 */ /* 0x0001e2000c101506 */
[----:B------:R-:W-:-:S02]  /*bb90*/  LEA.HI.X.SX32 R7, R7, R69, 0x1, P5 ;  /* 0x0000004507077211 */ /* 0x000fc400028f0eff */
[-C--:B------:R-:W-:Y:S01]  /*bba0*/  IADD3 R14, P4, R81, R68.reuse, RZ ;  /* 0x00000044510e7210 */ /* 0x080fe20007f9e0ff */
[----:B------:R1:W-:Y:S01]  /*bbb0*/  STG.E.U16 desc[UR6][R16.64], R29 ;  /* 0x0000001d10007986 */ /* 0x0003e2000c101506 */
[----:B------:R-:W-:Y:S02]  /*bbc0*/  PRMT R28, R65, 0x7632, R28 ;  /* 0x00007632411c7816 */ /* 0x000fe4000000001c */
[----:B0-----:R-:W-:Y:S02]  /*bbd0*/  PRMT R5, R29, 0x7632, R5 ;  /* 0x000076321d057816 */ /* 0x001fe40000000005 */
[----:B------:R-:W-:Y:S02]  /*bbe0*/  IADD3 R4, P5, R87, R68, RZ ;  /* 0x0000004457047210 */ /* 0x000fe40007fbe0ff */
[----:B------:R-:W-:Y:S01]  /*bbf0*/  LEA.HI.X.SX32 R13, R109, R69, 0x1, P6 ;  /* 0x000000456d0d7211 */ /* 0x000fe200030f0eff */
[----:B------:R0:W-:Y:S01]  /*bc00*/  STG.E.U16 desc[UR6][R6.64], R5 ;  /* 0x0000000506007986 */ /* 0x0001e2000c101506 */
[----:B-1----:R-:W-:-:S02]  /*bc10*/  IMAD R17, R71, 0x31, RZ ;  /* 0x0000003147117824 */ /* 0x002fc400078e02ff */
[----:B------:R-:W-:Y:S01]  /*bc20*/  IMAD R29, R71, 0x72, RZ ;  /* 0x00000072471d7824 */ /* 0x000fe200078e02ff */
[----:B------:R1:W-:Y:S01]  /*bc30*/  STG.E.U16 desc[UR6][R12.64], R30 ;  /* 0x0000001e0c007986 */ /* 0x0003e2000c101506 */
[-C--:B0-----:R-:W-:Y:S01]  /*bc40*/  LEA.HI.X.SX32 R5, R15, R69.reuse, 0x1, P5 ;  /* 0x000000450f057211 */ /* 0x081fe200028f0eff */
[----:B------:R-:W-:Y:S01]  /*bc50*/  IMAD R7, R71, 0x2f, RZ ;  /* 0x0000002f47077824 */ /* 0x000fe200078e02ff */
[-C--:B------:R-:W-:Y:S02]  /*bc60*/  IADD3 R6, P5, R83, R68.reuse, RZ ;  /* 0x0000004453067210 */ /* 0x080fe40007fbe0ff */
[-C--:B-1----:R-:W-:Y:S01]  /*bc70*/  IADD3 R12, P6, R73, R68.reuse, RZ ;  /* 0x00000044490c7210 */ /* 0x082fe20007fde0ff */
[----:B------:R0:W-:Y:S01]  /*bc80*/  STG.E.U16 desc[UR6][R4.64], R18 ;  /* 0x0000001204007986 */ /* 0x0001e2000c101506 */
[-C--:B------:R-:W-:Y:S02]  /*bc90*/  LEA.HI.X.SX32 R15, R111, R69.reuse, 0x1, P4 ;  /* 0x000000456f0f7211 */ /* 0x080fe400020f0eff */
[-C--:B------:R-:W-:Y:S01]  /*bca0*/  LEA.HI.X.SX32 R7, R7, R69.reuse, 0x1, P5 ;  /* 0x0000004507077211 */ /* 0x080fe200028f0eff */
[----:B------:R-:W1:Y:S01]  /*bcb0*/  LDC R111, c[0x0][0x278] ;  /* 0x00009e00ff6f7b82 */ /* 0x000e620000000800 */
[----:B------:R-:W-:Y:S01]  /*bcc0*/  LEA.HI.X.SX32 R13, R113, R69, 0x1, P6 ;  /* 0x00000045710d7211 */ /* 0x000fe200030f0eff */
[----:B------:R2:W-:Y:S01]  /*bcd0*/  STG.E.U16 desc[UR6][R14.64], R31 ;  /* 0x0000001f0e007986 */ /* 0x0005e2000c101506 */
[----:B------:R-:W-:-:S02]  /*bce0*/  IADD3 R16, P4, R75, R68, RZ ;  /* 0x000000444b107210 */ /* 0x000fc40007f9e0ff */
[----:B0-----:R-:W-:-:S03]  /*bcf0*/  PRMT R5, R31, 0x7632, R5 ;  /* 0x000076321f057816 */ /* 0x001fc60000000005 */
[----:B------:R-:W0:Y:S01]  /*bd00*/  LDC R113, c[0x0][0x278] ;  /* 0x00009e00ff717b82 */ /* 0x000e220000000800 */
[-C--:B------:R-:W-:Y:S02]  /*bd10*/  IADD3 R4, P5, R85, R68.reuse, RZ ;  /* 0x0000004455047210 */ /* 0x080fe40007fbe0ff */
[----:B------:R-:W-:Y:S01]  /*bd20*/  PRMT R18, R39, 0x7632, R18 ;  /* 0x0000763227127816 */ /* 0x000fe20000000012 */
[----:B------:R3:W-:Y:S01]  /*bd30*/  STG.E.U16 desc[UR6][R6.64], R5 ;  /* 0x0000000506007986 */ /* 0x0007e2000c101506 */
[C---:B--2---:R-:W-:Y:S01]  /*bd40*/  IMAD R31, R71.reuse, 0x6a, RZ ;  /* 0x0000006a471f7824 */ /* 0x044fe200078e02ff */
[----:B------:R-:W-:Y:S01]  /*bd50*/  PRMT R14, R42, 0x7632, R14 ;  /* 0x000076322a0e7816 */ /* 0x000fe2000000000e */
[----:B------:R-:W-:Y:S01]  /*bd60*/  IMAD R15, R71, 0x35, RZ ;  /* 0x00000035470f7824 */ /* 0x000fe200078e02ff */
[----:B------:R2:W-:Y:S01]  /*bd70*/  STG.E.U16 desc[UR6][R12.64], R40 ;  /* 0x000000280c007986 */ /* 0x0005e2000c101506 */
[----:B---3--:R-:W-:Y:S01]  /*bd80*/  LEA.HI.X.SX32 R5, R17, R69, 0x1, P5 ;  /* 0x0000004511057211 */ /* 0x008fe200028f0eff */
[----:B------:R-:W-:Y:S01]  /*bd90*/  IMAD R7, R71, 0x33, RZ ;  /* 0x0000003347077824 */ /* 0x000fe200078e02ff */
[----:B------:R-:W-:-:S02]  /*bda0*/  IADD3 R6, P5, R77, R68, RZ ;  /* 0x000000444d067210 */ /* 0x000fc40007fbe0ff */
[----:B--2---:R-:W-:Y:S02]  /*bdb0*/  PRMT R13, R40, 0x7632, R13 ;  /* 0x00007632280d7816 */ /* 0x004fe4000000000d */
[-C--:B------:R-:W-:Y:S02]  /*bdc0*/  LEA.HI.X.SX32 R17, R115, R69.reuse, 0x1, P4 ;  /* 0x0000004573117211 */ /* 0x080fe400020f0eff */
[-C--:B------:R-:W-:Y:S01]  /*bdd0*/  IADD3 R12, P6, R23, R68.reuse, RZ ;  /* 0x00000044170c7210 */ /* 0x080fe20007fde0ff */
[----:B------:R2:W-:Y:S01]  /*bde0*/  STG.E.U16 desc[UR6][R4.64], R13 ;  /* 0x0000000d04007986 */ /* 0x0005e2000c101506 */
[-C--:B------:R-:W-:Y:S02]  /*bdf0*/  LEA.HI.X.SX32 R7, R7, R69.reuse, 0x1, P5 ;  /* 0x0000004507077211 */ /* 0x080fe400028f0eff */
[----:B------:R-:W-:Y:S01]  /*be00*/  IADD3 R20, P4, R25, R68, RZ ;  /* 0x0000004419147210 */ /* 0x000fe20007f9e0ff */
[----:B------:R3:W-:Y:S03]  /*be10*/  STG.E.U16 desc[UR6][R16.64], R41 ;  /* 0x0000002910007986 */ /* 0x0007e6000c101506 */
[----:B------:R-:W-:-:S02]  /*be20*/  LEA.HI.X.SX32 R21, R119, R69, 0x1, P4 ;  /* 0x0000004577157211 */ /* 0x000fc400020f0eff */
[----:B--2---:R-:W-:Y:S02]  /*be30*/  PRMT R5, R41, 0x7632, R5 ;  /* 0x0000763229057816 */ /* 0x004fe40000000005 */
[-C--:B------:R-:W-:Y:S02]  /*be40*/  IADD3 R4, P5, R31, R68.reuse, RZ ;  /* 0x000000441f047210 */ /* 0x080fe40007fbe0ff */
[-C--:B------:R-:W-:Y:S01]  /*be50*/  LEA.HI.X.SX32 R13, R117, R69.reuse, 0x1, P6 ;  /* 0x00000045750d7211 */ /* 0x080fe200030f0eff */
[----:B------:R2:W-:Y:S01]  /*be60*/  STG.E.U16 desc[UR6][R6.64], R5 ;  /* 0x0000000506007986 */ /* 0x0005e2000c101506 */
[----:B---3--:R-:W-:Y:S01]  /*be70*/  PRMT R16, R43, 0x7632, R16 ;  /* 0x000076322b107816 */ /* 0x008fe20000000010 */
[C---:B------:R-:W-:Y:S02]  /*be80*/  IMAD R41, R71.reuse, 0x39, RZ ;  /* 0x0000003947297824 */ /* 0x040fe400078e02ff */
[----:B------:R3:W-:Y:S01]  /*be90*/  STG.E.U16 desc[UR6][R12.64], R42 ;  /* 0x0000002a0c007986 */ /* 0x0007e2000c101506 */
[----:B------:R-:W-:Y:S01]  /*bea0*/  IMAD R17, R71, 0x76, RZ ;  /* 0x0000007647117824 */ /* 0x000fe200078e02ff */
[-C--:B--2---:R-:W-:Y:S01]  /*beb0*/  LEA.HI.X.SX32 R5, R15, R69.reuse, 0x1, P5 ;  /* 0x000000450f057211 */ /* 0x084fe200028f0eff */
[----:B------:R-:W-:Y:S01]  /*bec0*/  IMAD R7, R71, 0x37, RZ ;  /* 0x0000003747077824 */ /* 0x000fe200078e02ff */
[-C--:B------:R-:W-:Y:S01]  /*bed0*/  IADD3 R6, P5, R27, R68.reuse, RZ ;  /* 0x000000441b067210 */ /* 0x080fe20007fbe0ff */
[----:B------:R-:W-:Y:S01]  /*bee0*/  IMAD R15, R71, 0x74, RZ ;  /* 0x00000074470f7824 */ /* 0x000fe200078e02ff */
[----:B---3--:R-:W-:Y:S01]  /*bef0*/  IADD3 R12, P6, R19, R68, RZ ;  /* 0x00000044130c7210 */ /* 0x008fe20007fde0ff */
[----:B------:R2:W-:Y:S01]  /*bf00*/  STG.E.U16 desc[UR6][R4.64], R14 ;  /* 0x0000000e04007986 */ /* 0x0005e2000c101506 */
[----:B------:R-:W-:-:S02]  /*bf10*/  LEA.HI.X.SX32 R7, R7, R69, 0x1, P5 ;  /* 0x0000004507077211 */ /* 0x000fc400028f0eff */
[-C--:B------:R-:W-:Y:S01]  /*bf20*/  IADD3 R40, P5, R29, R68.reuse, RZ ;  /* 0x000000441d287210 */ /* 0x080fe20007fbe0ff */
[----:B------:R3:W-:Y:S01]  /*bf30*/  STG.E.U16 desc[UR6][R20.64], R43 ;  /* 0x0000002b14007986 */ /* 0x0007e2000c101506 */
[-C--:B------:R-:W-:Y:S02]  /*bf40*/  LEA.HI.X.SX32 R13, R121, R69.reuse, 0x1, P6 ;  /* 0x00000045790d7211 */ /* 0x080fe400030f0eff */
[-C--:B------:R-:W-:Y:S01]  /*bf50*/  IADD3 R106, P4, R15, R68.reuse, RZ ;  /* 0x000000440f6a7210 */ /* 0x080fe20007f9e0ff */
[----:B------:R4:W-:Y:S01]  /*bf60*/  STG.E.U16 desc[UR6][R6.64], R16 ;  /* 0x0000001006007986 */ /* 0x0009e2000c101506 */
[-C--:B------:R-:W-:Y:S02]  /*bf70*/  LEA.HI.X.SX32 R41, R41, R69.reuse, 0x1, P5 ;  /* 0x0000004529297211 */ /* 0x080fe400028f0eff */
[----:B------:R-:W-:Y:S01]  /*bf80*/  IADD3 R42, P5, R17, R68, RZ ;  /* 0x00000044112a7210 */ /* 0x000fe20007fbe0ff */
[----:B------:R5:W-:Y:S01]  /*bf90*/  STG.E.U16 desc[UR6][R12.64], R36 ;  /* 0x000000240c007986 */ /* 0x000be2000c101506 */
[----:B------:R-:W-:Y:S01]  /*bfa0*/  LEA.HI.X.SX32 R107, R123, R69, 0x1, P4 ;  /* 0x000000457b6b7211 */ /* 0x000fe200020f0eff */
[C---:B--2---:R-:W-:Y:S01]  /*bfb0*/  IMAD R5, R71.reuse, 0x78, RZ ;  /* 0x0000007847057824 */ /* 0x044fe200078e02ff */
[----:B------:R-:W2:Y:S01]  /*bfc0*/  LDC R4, c[0x0][0x278] ;  /* 0x00009e00ff047b82 */ /* 0x000ea20000000800 */
[----:B---3--:R-:W-:Y:S01]  /*bfd0*/  IMAD R21, R71, 0x7a, RZ ;  /* 0x0000007a47157824 */ /* 0x008fe200078e02ff */
[----:B------:R-:W-:-:S02]  /*bfe0*/  PRMT R20, R38, 0x7632, R20 ;  /* 0x0000763226147816 */ /* 0x000fc40000000014 */
[-C--:B------:R-:W-:Y:S01]  /*bff0*/  IADD3 R108, P6, R5, R68.reuse, RZ ;  /* 0x00000044056c7210 */ /* 0x080fe20007fde0ff */
[----:B----4-:R-:W-:Y:S01]  /*c000*/  IMAD R7, R71, 0x3b, RZ ;  /* 0x0000003b47077824 */ /* 0x010fe200078e02ff */
[----:B------:R-:W-:Y:S02]  /*c010*/  PRMT R6, R37, 0x7632, R6 ;  /* 0x0000763225067816 */ /* 0x000fe40000000006 */
[-C--:B------:R-:W-:Y:S01]  /*c020*/  LEA.HI.X.SX32 R109, R125, R69.reuse, 0x1, P6 ;  /* 0x000000457d6d7211 */ /* 0x080fe200030f0eff */
[----:B-----5:R-:W3:Y:S01]  /*c030*/  LDC R12, c[0x0][0x278] ;  /* 0x00009e00ff0c7b82 */ /* 0x020ee20000000800 */
[----:B------:R-:W-:Y:S02]  /*c040*/  PRMT R13, R36, 0x7632, R13 ;  /* 0x00007632240d7816 */ /* 0x000fe4000000000d */
[----:B------:R-:W-:Y:S01]  /*c050*/  LEA.HI.X.SX32 R43, R7, R69, 0x1, P5 ;  /* 0x00000045072b7211 */ /* 0x000fe200028f0eff */
[C---:B------:R-:W-:Y:S02]  /*c060*/  IMAD R7, R71.reuse, 0x7e, RZ ;  /* 0x0000007e47077824 */ /* 0x040fe400078e02ff */
[----:B------:R4:W-:Y:S02]  /*c070*/  STG.E.U16 desc[UR6][R40.64], R13 ;  /* 0x0000000d28007986 */ /* 0x0009e4000c101506 */
[----:B------:R-:W5:Y:S02]  /*c080*/  LDC R14, c[0x0][0x278] ;  /* 0x00009e00ff0e7b82 */ /* 0x000f640000000800 */
[----:B------:R1:W-:Y:S04]  /*c090*/  STG.E.U16 desc[UR6][R106.64], R37 ;  /* 0x000000256a007986 */ /* 0x0003e8000c101506 */
[----:B------:R0:W-:Y:S01]  /*c0a0*/  STG.E.U16 desc[UR6][R42.64], R6 ;  /* 0x000000062a007986 */ /* 0x0001e2000c101506 */
[----:B--2---:R-:W-:Y:S01]  /*c0b0*/  IMAD R115, R4, 0x82, RZ ;  /* 0x0000008204737824 */ /* 0x004fe200078e02ff */
[----:B------:R-:W2:Y:S01]  /*c0c0*/  LDC R16, c[0x0][0x278] ;  /* 0x00009e00ff107b82 */ /* 0x000ea20000000800 */
[----:B----4-:R-:W-:Y:S01]  /*c0d0*/  IMAD R13, R71, 0x7c, RZ ;  /* 0x0000007c470d7824 */ /* 0x010fe200078e02ff */
[-C--:B------:R-:W-:Y:S01]  /*c0e0*/  IADD3 R40, P4, R21, R68.reuse, RZ ;  /* 0x0000004415287210 */ /* 0x080fe20007f9e0ff */
[----:B------:R-:W-:Y:S01]  /*c0f0*/  IMAD R41, R71, 0x3d, RZ ;  /* 0x0000003d47297824 */ /* 0x000fe200078e02ff */
[----:B------:R4:W-:Y:S02]  /*c100*/  STG.E.U16 desc[UR6][R108.64], R38 ;  /* 0x000000266c007986 */ /* 0x0009e4000c101506 */
[----:B------:R-:W-:-:S02]  /*c110*/  IADD3 R36, P5, R13, R68, RZ ;  /* 0x000000440d247210 */ /* 0x000fc40007fbe0ff */
[----:B-1----:R-:W1:Y:S01]  /*c120*/  LDC R107, c[0x0][0x278] ;  /* 0x00009e00ff6b7b82 */ /* 0x002e620000000800 */
[-C--:B------:R-:W-:Y:S01]  /*c130*/  LEA.HI.X.SX32 R41, R41, R69.reuse, 0x1, P4 ;  /* 0x0000004529297211 */ /* 0x080fe200020f0eff */
[----:B0-----:R-:W-:Y:S01]  /*c140*/  IMAD R43, R71, 0x3f, RZ ;  /* 0x0000003f472b7824 */ /* 0x001fe200078e02ff */
[-C--:B------:R-:W-:Y:S02]  /*c150*/  IADD3 R42, P4, R7, R68.reuse, RZ ;  /* 0x00000044072a7210 */ /* 0x080fe40007f9e0ff */
[-C--:B------:R-:W-:Y:S01]  /*c160*/  LEA.HI.X.SX32 R37, R127, R69.reuse, 0x1, P5 ;  /* 0x000000457f257211 */ /* 0x080fe200028f0eff */
[----:B------:R0:W-:Y:S01]  /*c170*/  STG.E.U16 desc[UR6][R40.64], R20 ;  /* 0x0000001428007986 */ /* 0x0001e2000c101506 */
[----:B------:R-:W-:Y:S01]  /*c180*/  LEA.HI.X.SX32 R43, R43, R69, 0x1, P4 ;  /* 0x000000452b2b7211 */ /* 0x000fe200020f0eff */
[----:B------:R-:W5:Y:S01]  /*c190*/  LDC R6, c[0x0][0x278] ;  /* 0x00009e00ff067b82 */ /* 0x000f620000000800 */
[-C--:B------:R-:W-:Y:S01]  /*c1a0*/  LEA RZ, P4, R111, R68.reuse, 0x7 ;  /* 0x000000446fff7211 */ /* 0x080fe200078838ff */
[----:B------:R3:W-:Y:S01]  /*c1b0*/  STG.E.U16 desc[UR6][R36.64], R39 ;  /* 0x0000002724007986 */ /* 0x0007e2000c101506 */
[----:B------:R-:W-:-:S03]  /*c1c0*/  IADD3 RZ, P5, R115, R68, RZ ;  /* 0x0000004473ff7210 */ /* 0x000fc60007fbe0ff */
[----:B------:R3:W-:Y:S02]  /*c1d0*/  STG.E.U16 desc[UR6][R42.64], R18 ;  /* 0x000000122a007986 */ /* 0x0007e4000c101506 */
[----:B----4-:R-:W4:Y:S01]  /*c1e0*/  LDC R109, c[0x0][0x278] ;  /* 0x00009e00ff6d7b82 */ /* 0x010f220000000800 */
[----:B--2---:R-:W-:Y:S01]  /*c1f0*/  IMAD R115, R16, 0x8c, RZ ;  /* 0x0000008c10737824 */ /* 0x004fe200078e02ff */
[----:B0-----:R-:W-:Y:S02]  /*c200*/  SHF.L.U32 R41, R71, 0x6, RZ ;  /* 0x0000000647297819 */ /* 0x001fe400000006ff */
[----:B------:R-:W-:Y:S02]  /*c210*/  PRMT R20, R50, 0x7632, R20 ;  /* 0x0000763232147816 */ /* 0x000fe40000000014 */
[-C--:B---3--:R-:W-:Y:S01]  /*c220*/  LEA.HI.X.SX32 R37, R41, R69.reuse, 0x1, P4 ;  /* 0x0000004529257211 */ /* 0x088fe200020f0eff */
[----:B------:R-:W-:Y:S01]  /*c230*/  IMAD R36, R113, 0x80, R2 ;  /* 0x0000008071247824 */ /* 0x000fe200078e0202 */
[----:B------:R-:W0:Y:S01]  /*c240*/  LDC R4, c[0x0][0x278] ;  /* 0x00009e00ff047b82 */ /* 0x000e220000000800 */
[----:B------:R-:W-:Y:S01]  /*c250*/  IMAD R39, R71, 0x41, RZ ;  /* 0x0000004147277824 */ /* 0x000fe200078e02ff */
[----:B------:R-:W-:Y:S01]  /*c260*/  PRMT R18, R48, 0x7632, R18 ;  /* 0x0000763230127816 */ /* 0x000fe20000000012 */
[----:B------:R-:W-:Y:S01]  /*c270*/  IMAD R43, R12, 0x86, RZ ;  /* 0x000000860c2b7824 */ /* 0x000fe200078e02ff */
[----:B------:R-:W-:Y:S01]  /*c280*/  STG.E.U16 desc[UR6][R36.64], R48 ;  /* 0x0000003024007986 */ /* 0x000fe2000c101506 */
[----:B-1----:R-:W-:Y:S01]  /*c290*/  IMAD R38, R107, 0x82, R2 ;  /* 0x000000826b267824 */ /* 0x002fe200078e0202 */
[----:B------:R-:W-:Y:S01]  /*c2a0*/  LEA.HI.X.SX32 R39, R39, R69, 0x1, P5 ;  /* 0x0000004527277211 */ /* 0x000fe200028f0eff */
[----:B-----5:R-:W-:Y:S01]  /*c2b0*/  IMAD R41, R6, 0x84, RZ ;  /* 0x0000008406297824 */ /* 0x020fe200078e02ff */
[----:B------:R-:W1:Y:S01]  /*c2c0*/  LDC R111, c[0x0][0x278] ;  /* 0x00009e00ff6f7b82 */ /* 0x000e620000000800 */
[----:B------:R-:W-:-:S02]  /*c2d0*/  IADD3 RZ, P6, R115, R68, RZ ;  /* 0x0000004473ff7210 */ /* 0x000fc40007fde0ff */
[----:B------:R2:W-:Y:S01]  /*c2e0*/  STG.E.U16 desc[UR6][R38.64], R18 ;  /* 0x0000001226007986 */ /* 0x0005e2000c101506 */
[----:B------:R-:W-:Y:S01]  /*c2f0*/  IADD3 RZ, P4, R41, R68, RZ ;  /* 0x0000004429ff7210 */ /* 0x000fe20007f9e0ff */
[----:B----4-:R-:W-:-:S03]  /*c300*/  IMAD R40, R109, 0x84, R2 ;  /* 0x000000846d287824 */ /* 0x010fc600078e0202 */
[-C--:B------:R-:W-:Y:S01]  /*c310*/  LEA.HI.X.SX32 R41, R129, R69.reuse, 0x1, P4 ;  /* 0x0000004581297211 */ /* 0x080fe200020f0eff */
[----:B------:R-:W3:Y:S01]  /*c320*/  LDC R107, c[0x0][0x278] ;  /* 0x00009e00ff6b7b82 */ /* 0x000ee20000000800 */
[-C--:B------:R-:W-:Y:S01]  /*c330*/  IADD3 RZ, P4, R43, R68.reuse, RZ ;  /* 0x000000442bff7210 */ /* 0x080fe20007f9e0ff */
[----:B------:R-:W-:Y:S02]  /*c340*/  IMAD R43, R71, 0x43, RZ ;  /* 0x00000043472b7824 */ /* 0x000fe400078e02ff */
[----:B------:R4:W-:Y:S01]  /*c350*/  STG.E.U16 desc[UR6][R40.64], R49 ;  /* 0x0000003128007986 */ /* 0x0009e2000c101506 */
[----:B--2---:R-:W-:Y:S01]  /*c360*/  PRMT R18, R49, 0x7632, R18 ;  /* 0x0000763231127816 */ /* 0x004fe20000000012 */
[----:B0-----:R-:W-:Y:S01]  /*c370*/  IMAD R39, R4, 0x88, RZ ;  /* 0x0000008804277824 */ /* 0x001fe200078e02ff */
[----:B------:R-:W-:Y:S01]  /*c380*/  LEA.HI.X.SX32 R37, R43, R69, 0x1, P4 ;  /* 0x000000452b257211 */ /* 0x000fe200020f0eff */
[----:B------:R-:W0:Y:S03]  /*c390*/  LDC R109, c[0x0][0x278] ;  /* 0x00009e00ff6d7b82 */ /* 0x000e260000000800 */
[----:B------:R-:W-:Y:S01]  /*c3a0*/  IADD3 RZ, P4, R39, R68, RZ ;  /* 0x0000004427ff7210 */ /* 0x000fe20007f9e0ff */
[----:B-1----:R-:W-:-:S04]  /*c3b0*/  IMAD R36, R111, 0x86, R2 ;  /* 0x000000866f247824 */ /* 0x002fc800078e0202 */
[----:B------:R-:W1:Y:S01]  /*c3c0*/  LDC R113, c[0x0][0x278] ;  /* 0x00009e00ff717b82 */ /* 0x000e620000000800 */
[----:B------:R-:W-:Y:S01]  /*c3d0*/  IMAD R111, R14, 0x8a, RZ ;  /* 0x0000008a0e6f7824 */ /* 0x000fe200078e02ff */
[-C--:B------:R-:W-:Y:S01]  /*c3e0*/  LEA.HI.X.SX32 R39, R131, R69.reuse, 0x1, P4 ;  /* 0x0000004583277211 */ /* 0x080fe200020f0eff */
[----:B----4-:R-:W-:Y:S01]  /*c3f0*/  IMAD R41, R71, 0x45, RZ ;  /* 0x0000004547297824 */ /* 0x010fe200078e02ff */
[----:B------:R2:W-:Y:S02]  /*c400*/  STG.E.U16 desc[UR6][R36.64], R18 ;  /* 0x0000001224007986 */ /* 0x0005e4000c101506 */
[----:B------:R-:W-:Y:S02]  /*c410*/  IADD3 RZ, P5, R111, R68, RZ ;  /* 0x000000446fff7210 */ /* 0x000fe40007fbe0ff */
[----:B------:R-:W4:Y:S01]  /*c420*/  LDC R43, c[0x0][0x278] ;  /* 0x00009e00ff2b7b82 */ /* 0x000f220000000800 */
[----:B---3--:R-:W-:Y:S01]  /*c430*/  IMAD R38, R107, 0x88, R2 ;  /* 0x000000886b267824 */ /* 0x008fe200078e0202 */
[----:B------:R-:W-:-:S04]  /*c440*/  LEA.HI.X.SX32 R41, R41, R69, 0x1, P5 ;  /* 0x0000004529297211 */ /* 0x000fc800028f0eff */
[----:B------:R3:W-:Y:S02]  /*c450*/  STG.E.U16 desc[UR6][R38.64], R50 ;  /* 0x0000003226007986 */ /* 0x0007e4000c101506 */
[----:B------:R-:W5:Y:S01]  /*c460*/  LDC R6, c[0x0][0x278] ;  /* 0x00009e00ff067b82 */ /* 0x000f620000000800 */
[----:B0-----:R-:W-:Y:S01]  /*c470*/  IMAD R40, R109, 0x8a, R2 ;  /* 0x0000008a6d287824 */ /* 0x001fe200078e0202 */
[----:B--2---:R-:W-:Y:S02]  /*c480*/  LEA.HI.X.SX32 R37, R133, R69, 0x1, P6 ;  /* 0x0000004585257211 */ /* 0x004fe400030f0eff */
[----:B------:R-:W-:Y:S02]  /*c490*/  PRMT R18, R51, 0x7632, R18 ;  /* 0x0000763233127816 */ /* 0x000fe40000000012 */
[----:B------:R0:W-:Y:S02]  /*c4a0*/  STG.E.U16 desc[UR6][R40.64], R20 ;  /* 0x0000001428007986 */ /* 0x0001e4000c101506 */
[----:B------:R-:W2:Y:S01]  /*c4b0*/  LDC R4, c[0x0][0x278] ;  /* 0x00009e00ff047b82 */ /* 0x000ea20000000800 */
[----:B-1----:R-:W-:-:S02]  /*c4c0*/  IMAD R36, R113, 0x8c, R2 ;  /* 0x0000008c71247824 */ /* 0x002fc400078e0202 */
[----:B---3--:R-:W-:-:S03]  /*c4d0*/  IMAD R39, R71, 0x47, RZ ;  /* 0x0000004747277824 */ /* 0x008fc600078e02ff */
[----:B------:R1:W-:Y:S02]  /*c4e0*/  STG.E.U16 desc[UR6][R36.64], R51 ;  /* 0x0000003324007986 */ /* 0x0003e4000c101506 */
[----:B------:R-:W3:Y:S01]  /*c4f0*/  LDC R12, c[0x0][0x278] ;  /* 0x00009e00ff0c7b82 */ /* 0x000ee20000000800 */
[----:B----4-:R-:W-:Y:S01]  /*c500*/  IMAD R42, R43, 0x8e, R2 ;  /* 0x0000008e2b2a7824 */ /* 0x010fe200078e0202 */
[----:B0-----:R-:W-:-:S06]  /*c510*/  PRMT R20, R44, 0x7632, R20 ;  /* 0x000076322c147816 */ /* 0x001fcc0000000014 */
[----:B------:R-:W0:Y:S01]  /*c520*/  LDC R14, c[0x0][0x278] ;  /* 0x00009e00ff0e7b82 */ /* 0x000e220000000800 */
[----:B-----5:R-:W-:-:S05]  /*c530*/  IMAD R49, R6, 0x8e, RZ ;  /* 0x0000008e06317824 */ /* 0x020fca00078e02ff */
[----:B------:R-:W-:Y:S02]  /*c540*/  IADD3 RZ, P5, R49, R68, RZ ;  /* 0x0000004431ff7210 */ /* 0x000fe40007fbe0ff */
[----:B------:R-:W4:Y:S01]  /*c550*/  LDC R2, c[0x0][0x278] ;  /* 0x00009e00ff027b82 */ /* 0x000f220000000800 */
[----:B--2---:R-:W-:-:S05]  /*c560*/  IMAD R43, R4, 0x90, RZ ;  /* 0x00000090042b7824 */ /* 0x004fca00078e02ff */
[-C--:B-1----:R-:W-:Y:S02]  /*c570*/  IADD3 R36, P4, R43, R68.reuse, RZ ;  /* 0x000000442b247210 */ /* 0x082fe40007f9e0ff */
[----:B------:R-:W1:Y:S01]  /*c580*/  LDC R6, c[0x0][0x278] ;  /* 0x00009e00ff067b82 */ /* 0x000e620000000800 */
[----:B---3--:R-:W-:Y:S01]  /*c590*/  IMAD R41, R12, 0x92, RZ ;  /* 0x000000920c297824 */ /* 0x008fe200078e02ff */
[-C--:B------:R-:W-:Y:S01]  /*c5a0*/  LEA.HI.X.SX32 R43, R39, R69.reuse, 0x1, P5 ;  /* 0x00000045272b7211 */ /* 0x080fe200028f0eff */
[----:B------:R-:W-:Y:S01]  /*c5b0*/  IMAD R39, R71, 0x49, RZ ;  /* 0x0000004947277824 */ /* 0x000fe200078e02ff */
[-C--:B------:R-:W-:Y:S02]  /*c5c0*/  LEA.HI.X.SX32 R37, R105, R69.reuse, 0x1, P4 ;  /* 0x0000004569257211 */ /* 0x080fe400020f0eff */
[-C--:B------:R-:W-:Y:S01]  /*c5d0*/  IADD3 R38, P5, R41, R68.reuse, RZ ;  /* 0x0000004429267210 */ /* 0x080fe20007fbe0ff */
[----:B------:R2:W-:Y:S01]  /*c5e0*/  STG.E.U16 desc[UR6][R42.64], R18 ;  /* 0x000000122a007986 */ /* 0x0005e2000c101506 */
[----:B------:R-:W3:Y:S01]  /*c5f0*/  LDC R4, c[0x0][0x278] ;  /* 0x00009e00ff047b82 */ /* 0x000ee20000000800 */
[----:B0-----:R-:W-:Y:S01]  /*c600*/  IMAD R49, R14, 0x94, RZ ;  /* 0x000000940e317824 */ /* 0x001fe200078e02ff */
[-C--:B------:R-:W-:Y:S01]  /*c610*/  LEA.HI.X.SX32 R39, R39, R69.reuse, 0x1, P5 ;  /* 0x0000004527277211 */ /* 0x080fe200028f0eff */
[----:B------:R0:W-:Y:S03]  /*c620*/  STG.E.U16 desc[UR6][R36.64], R44 ;  /* 0x0000002c24007986 */ /* 0x0001e6000c101506 */
[----:B------:R-:W-:Y:S01]  /*c630*/  IADD3 R40, P6, R49, R68, RZ ;  /* 0x0000004431287210 */ /* 0x000fe20007fde0ff */
[----:B------:R5:W-:Y:S01]  /*c640*/  STG.E.U16 desc[UR6][R38.64], R20 ;  /* 0x0000001426007986 */ /* 0x000be2000c101506 */
[----:B------:R-:W3:Y:S01]  /*c650*/  LDC R16, c[0x0][0x278] ;  /* 0x00009e00ff107b82 */ /* 0x000ee20000000800 */
[----:B----4-:R-:W-:Y:S01]  /*c660*/  IMAD R49, R2, 0x96, RZ ;  /* 0x0000009602317824 */ /* 0x010fe200078e02ff */
[----:B------:R-:W-:Y:S01]  /*c670*/  LEA.HI.X.SX32 R41, R135, R69, 0x1, P6 ;  /* 0x0000004587297211 */ /* 0x000fe200030f0eff */
[----:B--2---:R-:W-:-:S04]  /*c680*/  IMAD R43, R71, 0x4b, RZ ;  /* 0x0000004b472b7824 */ /* 0x004fc800078e02ff */
[----:B------:R3:W-:Y:S01]  /*c690*/  STG.E.U16 desc[UR6][R40.64], R45 ;  /* 0x0000002d28007986 */ /* 0x0007e2000c101506 */
[----:B------:R-:W2:Y:S01]  /*c6a0*/  LDC R12, c[0x0][0x278] ;  /* 0x00009e00ff0c7b82 */ /* 0x000ea20000000800 */
[----:B-1----:R-:W-:Y:S01]  /*c6b0*/  IMAD R51, R6, 0x98, RZ ;  /* 0x0000009806337824 */ /* 0x002fe200078e02ff */
[-C--:B0-----:R-:W-:Y:S02]  /*c6c0*/  IADD3 R36, P5, R49, R68.reuse, RZ ;  /* 0x0000004431247210 */ /* 0x081fe40007fbe0ff */
[----:B-----5:R-:W-:Y:S02]  /*c6d0*/  PRMT R20, R46, 0x7632, R20 ;  /* 0x000076322e147816 */ /* 0x020fe40000000014 */
[----:B------:R-:W-:Y:S02]  /*c6e0*/  IADD3 R38, P4, R51, R68, RZ ;  /* 0x0000004433267210 */ /* 0x000fe40007f9e0ff */
[----:B------:R-:W0:Y:S01]  /*c6f0*/  LDC R2, c[0x0][0x278] ;  /* 0x00009e00ff027b82 */ /* 0x000e220000000800 */
[----:B------:R-:W-:Y:S01]  /*c700*/  LEA.HI.X.SX32 R37, R43, R69, 0x1, P5 ;  /* 0x000000452b257211 */ /* 0x000fe200028f0eff */
[----:B---3--:R-:W-:-:S02]  /*c710*/  IMAD R45, R4, 0x9c, RZ ;  /* 0x0000009c042d7824 */ /* 0x008fc400078e02ff */
[----:B------:R-:W-:Y:S02]  /*c720*/  IMAD R41, R71, 0x4d, RZ ;  /* 0x0000004d47297824 */ /* 0x000fe400078e02ff */
[----:B------:R1:W-:Y:S02]  /*c730*/  STG.E.U16 desc[UR6][R36.64], R22 ;  /* 0x0000001624007986 */ /* 0x0003e4000c101506 */
[----:B------:R-:W3:Y:S01]  /*c740*/  LDC R18, c[0x0][0x278] ;  /* 0x00009e00ff127b82 */ /* 0x000ee20000000800 */
[----:B------:R-:W-:Y:S01]  /*c750*/  IMAD R39, R16, 0x9a, RZ ;  /* 0x0000009a10277824 */ /* 0x000fe200078e02ff */
[----:B------:R-:W-:-:S04]  /*c760*/  IADD3 R42, P6, R45, R68, RZ ;  /* 0x000000442d2a7210 */ /* 0x000fc80007fde0ff */
[-C--:B------:R-:W-:Y:S02]  /*c770*/  IADD3 R40, P5, R39, R68.reuse, RZ ;  /* 0x0000004427287210 */ /* 0x080fe40007fbe0ff */
[----:B------:R-:W4:Y:S01]  /*c780*/  LDC R14, c[0x0][0x278] ;  /* 0x00009e00ff0e7b82 */ /* 0x000f220000000800 */
[-C--:B------:R-:W-:Y:S01]  /*c790*/  LEA.HI.X.SX32 R39, R101, R69.reuse, 0x1, P4 ;  /* 0x0000004565277211 */ /* 0x080fe200020f0eff */
[----:B--2---:R-:W-:Y:S01]  /*c7a0*/  IMAD R45, R12, 0x9e, RZ ;  /* 0x0000009e0c2d7824 */ /* 0x004fe200078e02ff */
[-C--:B------:R-:W-:Y:S01]  /*c7b0*/  LEA.HI.X.SX32 R41, R41, R69.reuse, 0x1, P5 ;  /* 0x0000004529297211 */ /* 0x080fe200028f0eff */
[----:B-1----:R-:W-:Y:S01]  /*c7c0*/  IMAD R37, R71, 0x4f, RZ ;  /* 0x0000004f47257824 */ /* 0x002fe200078e02ff */
[-C--:B------:R-:W-:Y:S01]  /*c7d0*/  LEA.HI.X.SX32 R43, R103, R69.reuse, 0x1, P6 ;  /* 0x00000045672b7211 */ /* 0x080fe200030f0eff */
[----:B------:R0:W-:Y:S01]  /*c7e0*/  STG.E.U16 desc[UR6][R38.64], R46 ;  /* 0x0000002e26007986 */ /* 0x0001e2000c101506 */
[----:B------:R-:W-:Y:S01]  /*c7f0*/  IADD3 R36, P5, R45, R68, RZ ;  /* 0x000000442d247210 */ /* 0x000fe20007fbe0ff */
[----:B------:R-:W1:Y:S01]  /*c800*/  LDC R4, c[0x0][0x278] ;  /* 0x00009e00ff047b82 */ /* 0x000e620000000800 */
[----:B------:R-:W-:Y:S01]  /*c810*/  PRMT R22, R57, 0x7632, R22 ;  /* 0x0000763239167816 */ /* 0x000fe20000000016 */
[----:B------:R2:W-:Y:S01]  /*c820*/  STG.E.U16 desc[UR6][R40.64], R20 ;  /* 0x0000001428007986 */ /* 0x0005e2000c101506 */
[----:B------:R-:W-:-:S03]  /*c830*/  LEA.HI.X.SX32 R37, R37, R69, 0x1, P5 ;  /* 0x0000004525257211 */ /* 0x000fc600028f0eff */
[----:B------:R5:W-:Y:S02]  /*c840*/  STG.E.U16 desc[UR6][R42.64], R47 ;  /* 0x0000002f2a007986 */ /* 0x000be4000c101506 */
[----:B------:R-:W1:Y:S01]  /*c850*/  LDC R6, c[0x0][0x278] ;  /* 0x00009e00ff067b82 */ /* 0x000e620000000800 */
[----:B---3--:R-:W-:Y:S01]  /*c860*/  IMAD R45, R18, 0xa4, RZ ;  /* 0x000000a4122d7824 */ /* 0x008fe200078e02ff */
[----:B------:R3:W-:Y:S01]  /*c870*/  STG.E.U16 desc[UR6][R36.64], R24 ;  /* 0x0000001824007986 */ /* 0x0007e2000c101506 */
[----:B0-----:R-:W-:Y:S02]  /*c880*/  IMAD R39, R2, 0xa2, RZ ;  /* 0x000000a202277824 */ /* 0x001fe400078e02ff */
[----:B--2---:R-:W-:Y:S01]  /*c890*/  IMAD R41, R71, 0x51, RZ ;  /* 0x0000005147297824 */ /* 0x004fe200078e02ff */
[----:B------:R-:W-:Y:S02]  /*c8a0*/  PRMT R20, R56, 0x7632, R20 ;  /* 0x0000763238147816 */ /* 0x000fe40000000014 */
[----:B------:R-:W0:Y:S01]  /*c8b0*/  LDC R12, c[0x0][0x278] ;  /* 0x00009e00ff0c7b82 */ /* 0x000e220000000800 */
[----:B----4-:R-:W-:Y:S01]  /*c8c0*/  IMAD R49, R14, 0xa0, RZ ;  /* 0x000000a00e317824 */ /* 0x010fe200078e02ff */
[----:B-----5:R-:W-:-:S02]  /*c8d0*/  IADD3 R42, P6, R45, R68, RZ ;  /* 0x000000442d2a7210 */ /* 0x020fc40007fde0ff */
[-C--:B------:R-:W-:Y:S02]  /*c8e0*/  IADD3 R40, P5, R39, R68.reuse, RZ ;  /* 0x0000004427287210 */ /* 0x080fe40007fbe0ff */
[-C--:B------:R-:W-:Y:S01]  /*c8f0*/  IADD3 R38, P4, R49, R68.reuse, RZ ;  /* 0x0000004431267210 */ /* 0x080fe20007f9e0ff */
[----:B---3--:R-:W-:Y:S01]  /*c900*/  IMAD R37, R71, 0x53, RZ ;  /* 0x0000005347257824 */ /* 0x008fe200078e02ff */
[----:B------:R-:W2:Y:S01]  /*c910*/  LDC R2, c[0x0][0x278] ;  /* 0x00009e00ff027b82 */ /* 0x000ea20000000800 */
[----:B-1----:R-:W-:Y:S01]  /*c920*/  IMAD R45, R4, 0xa6, RZ ;  /* 0x000000a6042d7824 */ /* 0x002fe200078e02ff */
[-C--:B------:R-:W-:Y:S02]  /*c930*/  LEA.HI.X.SX32 R39, R97, R69.reuse, 0x1, P4 ;  /* 0x0000004561277211 */ /* 0x080fe400020f0eff */
[-C--:B------:R-:W-:Y:S02]  /*c940*/  LEA.HI.X.SX32 R41, R41, R69.reuse, 0x1, P5 ;  /* 0x0000004529297211 */ /* 0x080fe400028f0eff */
[----:B------:R-:W-:Y:S01]  /*c950*/  LEA.HI.X.SX32 R43, R99, R69, 0x1, P6 ;  /* 0x00000045632b7211 */ /* 0x000fe200030f0eff */
[----:B------:R0:W-:Y:S01]  /*c960*/  STG.E.U16 desc[UR6][R38.64], R56 ;  /* 0x0000003826007986 */ /* 0x0001e2000c101506 */
[----:B------:R-:W1:Y:S01]  /*c970*/  LDC R16, c[0x0][0x278] ;  /* 0x00009e00ff107b82 */ /* 0x000e620000000800 */
[----:B------:R-:W-:Y:S01]  /*c980*/  IMAD R47, R6, 0xa8, RZ ;  /* 0x000000a8062f7824 */ /* 0x000fe200078e02ff */
[----:B------:R-:W-:Y:S01]  /*c990*/  IADD3 R36, P5, R45, R68, RZ ;  /* 0x000000442d247210 */ /* 0x000fe20007fbe0ff */
[----:B------:R3:W-:Y:S01]  /*c9a0*/  STG.E.U16 desc[UR6][R40.64], R20 ;  /* 0x0000001428007986 */ /* 0x0007e2000c101506 */
[----:B------:R-:W-:-:S02]  /*c9b0*/  PRMT R24, R59, 0x7632, R24 ;  /* 0x000076323b187816 */ /* 0x000fc40000000018 */
[----:B------:R-:W-:Y:S01]  /*c9c0*/  LEA.HI.X.SX32 R37, R37, R69, 0x1, P5 ;  /* 0x0000004525257211 */ /* 0x000fe200028f0eff */
[----:B------:R1:W-:Y:S01]  /*c9d0*/  STG.E.U16 desc[UR6][R42.64], R57 ;  /* 0x000000392a007986 */ /* 0x0003e2000c101506 */
[----:B------:R-:W4:Y:S01]  /*c9e0*/  LDC R14, c[0x0][0x278] ;  /* 0x00009e00ff0e7b82 */ /* 0x000f220000000800 */
[----:B0-----:R-:W-:Y:S01]  /*c9f0*/  IMAD R39, R12, 0xaa, RZ ;  /* 0x000000aa0c277824 */ /* 0x001fe200078e02ff */
[----:B------:R-:W-:Y:S01]  /*ca00*/  IADD3 R38, P4, R47, R68, RZ ;  /* 0x000000442f267210 */ /* 0x000fe20007f9e0ff */
[----:B------:R0:W-:Y:S01]  /*ca10*/  STG.E.U16 desc[UR6][R36.64], R22 ;  /* 0x0000001624007986 */ /* 0x0001e2000c101506 */
[----:B---3--:R-:W-:-:S04]  /*ca20*/  IMAD R41, R71, 0x55, RZ ;  /* 0x0000005547297824 */ /* 0x008fc800078e02ff */
[----:B------:R-:W3:Y:S01]  /*ca30*/  LDC R4, c[0x0][0x278] ;  /* 0x00009e00ff047b82 */ /* 0x000ee20000000800 */
[----:B--2---:R-:W-:Y:S01]  /*ca40*/  IMAD R45, R2, 0xae, RZ ;  /* 0x000000ae022d7824 */ /* 0x004fe200078e02ff */
[-C--:B------:R-:W-:Y:S02]  /*ca50*/  IADD3 R40, P5, R39, R68.reuse, RZ ;  /* 0x0000004427287210 */ /* 0x080fe40007fbe0ff */
[-C--:B------:R-:W-:Y:S02]  /*ca60*/  LEA.HI.X.SX32 R39, R91, R69.reuse, 0x1, P4 ;  /* 0x000000455b277211 */ /* 0x080fe400020f0eff */
[----:B------:R-:W-:Y:S02]  /*ca70*/  LEA.HI.X.SX32 R41, R41, R69, 0x1, P5 ;  /* 0x0000004529297211 */ /* 0x000fe400028f0eff */
[----:B------:R-:W2:Y:S01]  /*ca80*/  LDC R18, c[0x0][0x278] ;  /* 0x00009e00ff127b82 */ /* 0x000ea20000000800 */
[----:B-1----:R-:W-:Y:S01]  /*ca90*/  IMAD R43, R16, 0xac, RZ ;  /* 0x000000ac102b7824 */ /* 0x002fe200078e02ff */
[----:B------:R1:W-:Y:S01]  /*caa0*/  STG.E.U16 desc[UR6][R38.64], R58 ;  /* 0x0000003a26007986 */ /* 0x0003e2000c101506 */
[----:B------:R-:W-:Y:S01]  /*cab0*/  PRMT R20, R58, 0x7632, R20 ;  /* 0x000076323a147816 */ /* 0x000fe20000000014 */
[----:B0-----:R-:W-:Y:S01]  /*cac0*/  IMAD R37, R71, 0x57, RZ ;  /* 0x0000005747257824 */ /* 0x001fe200078e02ff */
[----:B------:R-:W-:-:S02]  /*cad0*/  IADD3 R36, P5, R45, R68, RZ ;  /* 0x000000442d247210 */ /* 0x000fc40007fbe0ff */
[-C--:B------:R-:W-:Y:S01]  /*cae0*/  IADD3 R42, P6, R43, R68.reuse, RZ ;  /* 0x000000442b2a7210 */ /* 0x080fe20007fde0ff */
[----:B------:R-:W0:Y:S01]  /*caf0*/  LDC R6, c[0x0][0x278] ;  /* 0x00009e00ff067b82 */ /* 0x000e220000000800 */
[----:B----4-:R-:W-:Y:S01]  /*cb00*/  IMAD R47, R14, 0xb0, RZ ;  /* 0x000000b00e2f7824 */ /* 0x010fe200078e02ff */
[----:B------:R4:W-:Y:S01]  /*cb10*/  STG.E.U16 desc[UR6][R40.64], R20 ;  /* 0x0000001428007986 */ /* 0x0009e2000c101506 */
[-C--:B------:R-:W-:Y:S02]  /*cb20*/  LEA.HI.X.SX32 R43, R95, R69.reuse, 0x1, P6 ;  /* 0x000000455f2b7211 */ /* 0x080fe400030f0eff */
[----:B------:R-:W-:Y:S02]  /*cb30*/  LEA.HI.X.SX32 R37, R37, R69, 0x1, P5 ;  /* 0x0000004525257211 */ /* 0x000fe400028f0eff */
[----:B-1----:R-:W-:Y:S01]  /*cb40*/  IADD3 R38, P4, R47, R68, RZ ;  /* 0x000000442f267210 */ /* 0x002fe20007f9e0ff */
[----:B------:R-:W1:Y:S01]  /*cb50*/  LDC R2, c[0x0][0x278] ;  /* 0x00009e00ff027b82 */ /* 0x000e620000000800 */
[----:B---3--:R-:W-:Y:S01]  /*cb60*/  IMAD R39, R4, 0xb2, RZ ;  /* 0x000000b204277824 */ /* 0x008fe200078e02ff */
[----:B------:R3:W-:Y:S01]  /*cb70*/  STG.E.U16 desc[UR6][R42.64], R59 ;  /* 0x0000003b2a007986 */ /* 0x0007e2000c101506 */
[----:B------:R-:W-:-:S03]  /*cb80*/  PRMT R22, R53, 0x7632, R22 ;  /* 0x0000763235167816 */ /* 0x000fc60000000016 */
[-C--:B----4-:R-:W-:Y:S01]  /*cb90*/  IADD3 R40, P5, R39, R68.reuse, RZ ;  /* 0x0000004427287210 */ /* 0x090fe20007fbe0ff */
[----:B------:R-:W-:Y:S01]  /*cba0*/  IMAD R41, R71, 0x59, RZ ;  /* 0x0000005947297824 */ /* 0x000fe200078e02ff */
[----:B------:R-:W4:Y:S01]  /*cbb0*/  LDC R12, c[0x0][0x278] ;  /* 0x00009e00ff0c7b82 */ /* 0x000f220000000800 */
[----:B--2---:R-:W-:Y:S01]  /*cbc0*/  IMAD R45, R18, 0xb4, RZ ;  /* 0x000000b4122d7824 */ /* 0x004fe200078e02ff */
[-C--:B------:R-:W-:Y:S01]  /*cbd0*/  LEA.HI.X.SX32 R39, R79, R69.reuse, 0x1, P4 ;  /* 0x000000454f277211 */ /* 0x080fe200020f0eff */
[----:B------:R2:W-:Y:S01]  /*cbe0*/  STG.E.U16 desc[UR6][R36.64], R24 ;  /* 0x0000001824007986 */ /* 0x0005e2000c101506 */
[----:B------:R-:W-:Y:S02]  /*cbf0*/  LEA.HI.X.SX32 R41, R41, R69, 0x1, P5 ;  /* 0x0000004529297211 */ /* 0x000fe400028f0eff */
[----:B---3--:R-:W-:Y:S01]  /*cc00*/  IADD3 R42, P6, R45, R68, RZ ;  /* 0x000000442d2a7210 */ /* 0x008fe20007fde0ff */
[----:B------:R1:W-:Y:S01]  /*cc10*/  STG.E.U16 desc[UR6][R38.64], R52 ;  /* 0x0000003426007986 */ /* 0x0003e2000c101506 */
[----:B------:R-:W3:Y:S01]  /*cc20*/  LDC R16, c[0x0][0x278] ;  /* 0x00009e00ff107b82 */ /* 0x000ee20000000800 */
[----:B0-----:R-:W-:Y:S01]  /*cc30*/  IMAD R45, R6, 0xb6, RZ ;  /* 0x000000b6062d7824 */ /* 0x001fe200078e02ff */
[----:B------:R-:W-:-:S02]  /*cc40*/  PRMT R20, R52, 0x7632, R20 ;  /* 0x0000763234147816 */ /* 0x000fc40000000014 */
[----:B------:R-:W-:Y:S01]  /*cc50*/  LEA.HI.X.SX32 R43, R87, R69, 0x1, P6 ;  /* 0x00000045572b7211 */ /* 0x000fe200030f0eff */
[----:B--2---:R-:W-:-:S03]  /*cc60*/  IMAD R37, R71, 0x5b, RZ ;  /* 0x0000005b47257824 */ /* 0x004fc600078e02ff */
[----:B------:R-:W0:Y:S01]  /*cc70*/  LDC R4, c[0x0][0x278] ;  /* 0x00009e00ff047b82 */ /* 0x000e220000000800 */
[----:B------:R-:W-:Y:S01]  /*cc80*/  IADD3 R36, P5, R45, R68, RZ ;  /* 0x000000442d247210 */ /* 0x000fe20007fbe0ff */
[----:B------:R2:W-:Y:S01]  /*cc90*/  STG.E.U16 desc[UR6][R40.64], R20 ;  /* 0x0000001428007986 */ /* 0x0005e2000c101506 */
[----:B-1----:R-:W-:Y:S01]  /*cca0*/  IMAD R39, R2, 0xba, RZ ;  /* 0x000000ba02277824 */ /* 0x002fe200078e02ff */
[----:B------:R-:W-:Y:S02]  /*ccb0*/  PRMT R24, R55, 0x7632, R24 ;  /* 0x0000763237187816 */ /* 0x000fe40000000018 */
[----:B------:R3:W-:Y:S01]  /*ccc0*/  STG.E.U16 desc[UR6][R42.64], R53 ;  /* 0x000000352a007986 */ /* 0x0007e2000c101506 */
[----:B------:R-:W-:Y:S01]  /*ccd0*/  LEA.HI.X.SX32 R37, R37, R69, 0x1, P5 ;  /* 0x0000004525257211 */ /* 0x000fe200028f0eff */
[----:B------:R-:W1:Y:S01]  /*cce0*/  LDC R6, c[0x0][0x278] ;  /* 0x00009e00ff067b82 */ /* 0x000e620000000800 */
[----:B----4-:R-:W-:-:S03]  /*ccf0*/  IMAD R47, R12, 0xb8, RZ ;  /* 0x000000b80c2f7824 */ /* 0x010fc600078e02ff */
[----:B------:R4:W-:Y:S02]  /*cd00*/  STG.E.U16 desc[UR6][R36.64], R22 ;  /* 0x0000001624007986 */ /* 0x0009e4000c101506 */
[-C--:B------:R-:W-:Y:S01]  /*cd10*/  IADD3 R38, P4, R47, R68.reuse, RZ ;  /* 0x000000442f267210 */ /* 0x080fe20007f9e0ff */
[----:B--2---:R-:W-:Y:S01]  /*cd20*/  IMAD R41, R71, 0x5d, RZ ;  /* 0x0000005d47297824 */ /* 0x004fe200078e02ff */
[----:B------:R-:W2:Y:S01]  /*cd30*/  LDC R18, c[0x0][0x278] ;  /* 0x00009e00ff127b82 */ /* 0x000ea20000000800 */
[-C--:B------:R-:W-:Y:S01]  /*cd40*/  IADD3 R40, P5, R39, R68.reuse, RZ ;  /* 0x0000004427287210 */ /* 0x080fe20007fbe0ff */
[----:B---3--:R-:W-:Y:S01]  /*cd50*/  IMAD R43, R16, 0xbc, RZ ;  /* 0x000000bc102b7824 */ /* 0x008fe200078e02ff */
[-C--:B------:R-:W-:Y:S02]  /*cd60*/  LEA.HI.X.SX32 R39, R81, R69.reuse, 0x1, P4 ;  /* 0x0000004551277211 */ /* 0x080fe400020f0eff */
[-C--:B------:R-:W-:Y:S02]  /*cd70*/  LEA.HI.X.SX32 R41, R41, R69.reuse, 0x1, P5 ;  /* 0x0000004529297211 */ /* 0x080fe400028f0eff */
[-C--:B------:R-:W-:Y:S01]  /*cd80*/  IADD3 R42, P6, R43, R68.reuse, RZ ;  /* 0x000000442b2a7210 */ /* 0x080fe20007fde0ff */
[----:B------:R-:W3:Y:S01]  /*cd90*/  LDC R14, c[0x0][0x278] ;  /* 0x00009e00ff0e7b82 */ /* 0x000ee20000000800 */
[----:B0-----:R-:W-:Y:S01]  /*cda0*/  IMAD R45, R4, 0xbe, RZ ;  /* 0x000000be042d7824 */ /* 0x001fe200078e02ff */
[----:B------:R-:W-:Y:S01]  /*cdb0*/  PRMT R20, R54, 0x7632, R20 ;  /* 0x0000763236147816 */ /* 0x000fe20000000014 */
[----:B------:R1:W-:Y:S01]  /*cdc0*/  STG.E.U16 desc[UR6][R38.64], R54 ;  /* 0x0000003626007986 */ /* 0x0003e2000c101506 */
[----:B------:R-:W-:Y:S01]  /*cdd0*/  LEA.HI.X.SX32 R43, R83, R69, 0x1, P6 ;  /* 0x00000045532b7211 */ /* 0x000fe200030f0eff */
[----:B----4-:R-:W-:Y:S01]  /*cde0*/  IMAD R37, R71, 0x5f, RZ ;  /* 0x0000005f47257824 */ /* 0x010fe200078e02ff */
[----:B------:R-:W-:Y:S01]  /*cdf0*/  IADD3 R36, P5, R45, R68, RZ ;  /* 0x000000442d247210 */ /* 0x000fe20007fbe0ff */
[----:B------:R0:W-:Y:S01]  /*ce00*/  STG.E.U16 desc[UR6][R40.64], R20 ;  /* 0x0000001428007986 */ /* 0x0001e2000c101506 */
[----:B------:R-:W4:Y:S01]  /*ce10*/  LDC R2, c[0x0][0x278] ;  /* 0x00009e00ff027b82 */ /* 0x000f220000000800 */
[----:B------:R-:W-:-:S02]  /*ce20*/  PRMT R22, R61, 0x7632, R22 ;  /* 0x000076323d167816 */ /* 0x000fc40000000016 */
[----:B------:R5:W-:Y:S01]  /*ce30*/  STG.E.U16 desc[UR6][R42.64], R55 ;  /* 0x000000372a007986 */ /* 0x000be2000c101506 */
[----:B------:R-:W-:Y:S01]  /*ce40*/  LEA.HI.X.SX32 R37, R37, R69, 0x1, P5 ;  /* 0x0000004525257211 */ /* 0x000fe200028f0eff */
[----:B-1----:R-:W-:-:S03]  /*ce50*/  IMAD R39, R6, 0xc2, RZ ;  /* 0x000000c206277824 */ /* 0x002fc600078e02ff */
[----:B------:R-:W1:Y:S01]  /*ce60*/  LDC R12, c[0x0][0x278] ;  /* 0x00009e00ff0c7b82 */ /* 0x000e620000000800 */
[----:B--2---:R-:W-:Y:S01]  /*ce70*/  IMAD R45, R18, 0xc4, RZ ;  /* 0x000000c4122d7824 */ /* 0x004fe200078e02ff */
[----:B------:R2:W-:Y:S01]  /*ce80*/  STG.E.U16 desc[UR6][R36.64], R24 ;  /* 0x0000001824007986 */ /* 0x0005e2000c101506 */
[----:B0-----:R-:W-:Y:S01]  /*ce90*/  IMAD R41, R71, 0x61, RZ ;  /* 0x0000006147297824 */ /* 0x001fe200078e02ff */
[-C--:B------:R-:W-:Y:S02]  /*cea0*/  IADD3 R40, P5, R39, R68.reuse, RZ ;  /* 0x0000004427287210 */ /* 0x080fe40007fbe0ff */
[----:B------:R-:W-:Y:S01]  /*ceb0*/  PRMT R20, R60, 0x7632, R20 ;  /* 0x000076323c147816 */ /* 0x000fe20000000014 */
[----:B------:R-:W0:Y:S01]  /*cec0*/  LDS.128 R80, [R82] ;  /* 0x0000000052507984 */ /* 0x000e220000000c00 */
[----:B------:R-:W0:Y:S01]  /*ced0*/  LDC R4, c[0x0][0x278] ;  /* 0x00009e00ff047b82 */ /* 0x000e220000000800 */
[----:B---3--:R-:W-:Y:S01]  /*cee0*/  IMAD R47, R14, 0xc0, RZ ;  /* 0x000000c00e2f7824 */ /* 0x008fe200078e02ff */
[----:B-----5:R-:W-:-:S02]  /*cef0*/  IADD3 R42, P6, R45, R68, RZ ;  /* 0x000000442d2a7210 */ /* 0x020fc40007fde0ff */
[-C--:B------:R-:W-:Y:S02]  /*cf00*/  LEA.HI.X.SX32 R41, R41, R69.reuse, 0x1, P5 ;  /* 0x0000004529297211 */ /* 0x080fe400028f0eff */
[-C--:B------:R-:W-:Y:S01]  /*cf10*/  IADD3 R38, P4, R47, R68.reuse, RZ ;  /* 0x000000442f267210 */ /* 0x080fe20007f9e0ff */
[----:B--2---:R-:W-:Y:S01]  /*cf20*/  IMAD R37, R71, 0x63, RZ ;  /* 0x0000006347257824 */ /* 0x004fe200078e02ff */
[----:B------:R-:W2:Y:S01]  /*cf30*/  LDC R6, c[0x0][0x278] ;  /* 0x00009e00ff067b82 */ /* 0x000ea20000000800 */
[----:B----4-:R-:W-:Y:S01]  /*cf40*/  IMAD R45, R2, 0xc6, RZ ;  /* 0x000000c6022d7824 */ /* 0x010fe200078e02ff */
[-C--:B------:R-:W-:Y:S02]  /*cf50*/  LEA.HI.X.SX32 R39, R73, R69.reuse, 0x1, P4 ;  /* 0x0000004549277211 */ /* 0x080fe400020f0eff */
[-C--:B------:R-:W-:Y:S02]  /*cf60*/  LEA.HI.X.SX32 R43, R85, R69.reuse, 0x1, P6 ;  /* 0x00000045552b7211 */ /* 0x080fe400030f0eff */
[----:B------:R-:W-:Y:S01]  /*cf70*/  IADD3 R36, P5, R45, R68, RZ ;  /* 0x000000442d247210 */ /* 0x000fe20007fbe0ff */
[----:B------:R0:W-:Y:S01]  /*cf80*/  STG.E.U16 desc[UR6][R38.64], R60 ;  /* 0x0000003c26007986 */ /* 0x0001e2000c101506 */
[----:B------:R-:W3:Y:S01]  /*cf90*/  LDC R16, c[0x0][0x278] ;  /* 0x00009e00ff107b82 */ /* 0x000ee20000000800 */
[----:B-1----:R-:W-:Y:S01]  /*cfa0*/  IMAD R47, R12, 0xc8, RZ ;  /* 0x000000c80c2f7824 */ /* 0x002fe200078e02ff */
[----:B------:R-:W-:Y:S01]  /*cfb0*/  LEA.HI.X.SX32 R37, R37, R69, 0x1, P5 ;  /* 0x0000004525257211 */ /* 0x000fe200028f0eff */
[----:B------:R1:W-:Y:S01]  /*cfc0*/  STG.E.U16 desc[UR6][R40.64], R20 ;  /* 0x0000001428007986 */ /* 0x0003e2000c101506 */
[----:B------:R-:W-:-:S03]  /*cfd0*/  PRMT R24, R63, 0x7632, R24 ;  /* 0x000076323f187816 */ /* 0x000fc60000000018 */
[----:B------:R3:W-:Y:S01]  /*cfe0*/  STG.E.U16 desc[UR6][R42.64], R61 ;  /* 0x0000003d2a007986 */ /* 0x0007e2000c101506 */
[----:B------:R-:W4:Y:S01]  /*cff0*/  LDC R2, c[0x0][0x278] ;  /* 0x00009e00ff027b82 */ /* 0x000f220000000800 */
[----:B0-----:R-:W-:Y:S01]  /*d000*/  IMAD R39, R4, 0xca, RZ ;  /* 0x000000ca04277824 */ /* 0x001fe200078e02ff */
[----:B------:R-:W-:Y:S01]  /*d010*/  IADD3 R38, P4, R47, R68, RZ ;  /* 0x000000442f267210 */ /* 0x000fe20007f9e0ff */
[----:B------:R0:W-:Y:S01]  /*d020*/  STG.E.U16 desc[UR6][R36.64], R22 ;  /* 0x0000001624007986 */ /* 0x0001e2000c101506 */
[----:B-1----:R-:W-:-:S04]  /*d030*/  IMAD R41, R71, 0x65, RZ ;  /* 0x0000006547297824 */ /* 0x002fc800078e02ff */
[----:B------:R-:W1:Y:S01]  /*d040*/  LDC R14, c[0x0][0x278] ;  /* 0x00009e00ff0e7b82 */ /* 0x000e620000000800 */
[-C--:B------:R-:W-:Y:S01]  /*d050*/  IADD3 R40, P5, R39, R68.reuse, RZ ;  /* 0x0000004427287210 */ /* 0x080fe20007fbe0ff */
[----:B--2---:R-:W-:Y:S01]  /*d060*/  IMAD R45, R6, 0xce, RZ ;  /* 0x000000ce062d7824 */ /* 0x004fe200078e02ff */
[-C--:B------:R-:W-:Y:S02]  /*d070*/  LEA.HI.X.SX32 R39, R75, R69.reuse, 0x1, P4 ;  /* 0x000000454b277211 */ /* 0x080fe400020f0eff */
[----:B------:R-:W-:Y:S02]  /*d080*/  LEA.HI.X.SX32 R41, R41, R69, 0x1, P5 ;  /* 0x0000004529297211 */ /* 0x000fe400028f0eff */
[----:B------:R-:W-:Y:S01]  /*d090*/  PRMT R20, R62, 0x7632, R20 ;  /* 0x000076323e147816 */ /* 0x000fe20000000014 */
[----:B------:R-:W2:Y:S01]  /*d0a0*/  LDC R18, c[0x0][0x278] ;  /* 0x00009e00ff127b82 */ /* 0x000ea20000000800 */
[----:B---3--:R-:W-:Y:S01]  /*d0b0*/  IMAD R43, R16, 0xcc, RZ ;  /* 0x000000cc102b7824 */ /* 0x008fe200078e02ff */
[----:B------:R3:W-:Y:S01]  /*d0c0*/  STG.E.U16 desc[UR6][R38.64], R62 ;  /* 0x0000003e26007986 */ /* 0x0007e2000c101506 */
[----:B0-----:R-:W-:Y:S01]  /*d0d0*/  IMAD R37, R71, 0x67, RZ ;  /* 0x0000006747257824 */ /* 0x001fe200078e02ff */
[----:B------:R-:W-:-:S02]  /*d0e0*/  IADD3 R36, P5, R45, R68, RZ ;  /* 0x000000442d247210 */ /* 0x000fc40007fbe0ff */
[----:B------:R0:W-:Y:S01]  /*d0f0*/  STG.E.U16 desc[UR6][R40.64], R20 ;  /* 0x0000001428007986 */ /* 0x0001e2000c101506 */
[----:B------:R-:W-:Y:S01]  /*d100*/  IADD3 R42, P6, R43, R68, RZ ;  /* 0x000000442b2a7210 */ /* 0x000fe20007fde0ff */
[----:B------:R-:W5:Y:S01]  /*d110*/  LDC R4, c[0x0][0x278] ;  /* 0x00009e00ff047b82 */ /* 0x000f620000000800 */
[-C--:B------:R-:W-:Y:S02]  /*d120*/  LEA.HI.X.SX32 R37, R37, R69.reuse, 0x1, P5 ;  /* 0x0000004525257211 */ /* 0x080fe400028f0eff */
[----:B------:R-:W-:Y:S01]  /*d130*/  LEA.HI.X.SX32 R43, R77, R69, 0x1, P6 ;  /* 0x000000454d2b7211 */ /* 0x000fe200030f0eff */
[----:B---3--:R-:W-:-:S04]  /*d140*/  IMAD R39, R71, 0x69, RZ ;  /* 0x0000006947277824 */ /* 0x008fc800078e02ff */
[----:B------:R-:W3:Y:S01]  /*d150*/  LDC R12, c[0x0][0x278] ;  /* 0x00009e00ff0c7b82 */ /* 0x000ee20000000800 */
[----:B-1----:R-:W-:Y:S01]  /*d160*/  IMAD R47, R14, 0xd0, RZ ;  /* 0x000000d00e2f7824 */ /* 0x002fe200078e02ff */
[----:B0-----:R-:W-:Y:S01]  /*d170*/  PRMT R20, R64, 0x7632, R20 ;  /* 0x0000763240147816 */ /* 0x001fe20000000014 */
[----:B----4-:R-:W-:Y:S01]  /*d180*/  IMAD R41, R2, 0xd2, RZ ;  /* 0x000000d202297824 */ /* 0x010fe200078e02ff */
[----:B------:R3:W-:Y:S02]  /*d190*/  STG.E.U16 desc[UR6][R42.64], R63 ;  /* 0x0000003f2a007986 */ /* 0x0007e4000c101506 */
[-C--:B------:R-:W-:Y:S02]  /*d1a0*/  IADD3 R22, P4, R47, R68.reuse, RZ ;  /* 0x000000442f167210 */ /* 0x080fe40007f9e0ff */
[----:B------:R-:W0:Y:S01]  /*d1b0*/  LDC R6, c[0x0][0x278] ;  /* 0x00009e00ff067b82 */ /* 0x000e220000000800 */
[----:B--2---:R-:W-:Y:S01]  /*d1c0*/  IMAD R45, R18, 0xd4, RZ ;  /* 0x000000d4122d7824 */ /* 0x004fe200078e02ff */
[----:B------:R-:W-:Y:S01]  /*d1d0*/  IADD3 R38, P5, R41, R68, RZ ;  /* 0x0000004429267210 */ /* 0x000fe20007fbe0ff */
[----:B------:R1:W-:Y:S01]  /*d1e0*/  STG.E.U16 desc[UR6][R36.64], R24 ;  /* 0x0000001824007986 */ /* 0x0003e2000c101506 */
[----:B------:R-:W-:-:S02]  /*d1f0*/  LEA.HI.X.SX32 R23, R23, R69, 0x1, P4 ;  /* 0x0000004517177211 */ /* 0x000fc400020f0eff */
[-C--:B------:R-:W-:Y:S02]  /*d200*/  LEA.HI.X.SX32 R39, R39, R69.reuse, 0x1, P5 ;  /* 0x0000004527277211 */ /* 0x080fe400028f0eff */
[----:B------:R-:W2:Y:S01]  /*d210*/  LDC R16, c[0x0][0x278] ;  /* 0x00009e00ff107b82 */ /* 0x000ea20000000800 */
[----:B-----5:R-:W-:Y:S01]  /*d220*/  IMAD R41, R4, 0xd6, RZ ;  /* 0x000000d604297824 */ /* 0x020fe200078e02ff */
[-C--:B------:R-:W-:Y:S01]  /*d230*/  IADD3 R30, P6, R45, R68.reuse, RZ ;  /* 0x000000442d1e7210 */ /* 0x080fe20007fde0ff */
[----:B------:R4:W-:Y:S03]  /*d240*/  STG.E.U16 desc[UR6][R22.64], R64 ;  /* 0x0000004016007986 */ /* 0x0009e6000c101506 */
[----:B------:R-:W-:Y:S01]  /*d250*/  LEA.HI.X.SX32 R31, R31, R69, 0x1, P6 ;  /* 0x000000451f1f7211 */ /* 0x000fe200030f0eff */
[----:B------:R0:W-:Y:S01]  /*d260*/  STG.E.U16 desc[UR6][R38.64], R20 ;  /* 0x0000001426007986 */ /* 0x0001e2000c101506 */
[----:B------:R-:W5:Y:S01]  /*d270*/  LDC R2, c[0x0][0x278] ;  /* 0x00009e00ff027b82 */ /* 0x000f620000000800 */
[----:B---3--:R-:W-:Y:S01]  /*d280*/  IMAD R43, R12, 0xd8, RZ ;  /* 0x000000d80c2b7824 */ /* 0x008fe200078e02ff */
[----:B-1----:R-:W-:Y:S01]  /*d290*/  PRMT R36, R67, 0x7632, R36 ;  /* 0x0000763243247816 */ /* 0x002fe20000000024 */
[----:B------:R-:W-:Y:S01]  /*d2a0*/  IMAD R37, R71, 0x6b, RZ ;  /* 0x0000006b47257824 */ /* 0x000fe200078e02ff */
[----:B------:R1:W-:Y:S02]  /*d2b0*/  STG.E.U16 desc[UR6][R30.64], R65 ;  /* 0x000000411e007986 */ /* 0x0003e4000c101506 */
[----:B------:R-:W-:-:S02]  /*d2c0*/  IADD3 R24, P4, R43, R68, RZ ;  /* 0x000000442b187210 */ /* 0x000fc40007f9e0ff */
[----:B------:R-:W3:Y:S01]  /*d2d0*/  LDC R14, c[0x0][0x278] ;  /* 0x00009e00ff0e7b82 */ /* 0x000ee20000000800 */
[----:B----4-:R-:W-:Y:S01]  /*d2e0*/  IADD3 R22, P5, R41, R68, RZ ;  /* 0x0000004429167210 */ /* 0x010fe20007fbe0ff */
[----:B0-----:R-:W-:Y:S01]  /*d2f0*/  IMAD R39, R6, 0xda, RZ ;  /* 0x000000da06277824 */ /* 0x001fe200078e02ff */
[-C--:B------:R-:W-:Y:S02]  /*d300*/  LEA.HI.X.SX32 R25, R25, R69.reuse, 0x1, P4 ;  /* 0x0000004519197211 */ /* 0x080fe400020f0eff */
[----:B------:R-:W-:-:S03]  /*d310*/  LEA.HI.X.SX32 R23, R37, R69, 0x1, P5 ;  /* 0x0000004525177211 */ /* 0x000fc600028f0eff */
[----:B------:R-:W0:Y:S01]  /*d320*/  LDC R18, c[0x0][0x278] ;  /* 0x00009e00ff127b82 */ /* 0x000e220000000800 */
[----:B--2---:R-:W-:Y:S01]  /*d330*/  IMAD R41, R16, 0xdc, RZ ;  /* 0x000000dc10297824 */ /* 0x004fe200078e02ff */
[-C--:B-1----:R-:W-:Y:S01]  /*d340*/  IADD3 R30, P5, R39, R68.reuse, RZ ;  /* 0x00000044271e7210 */ /* 0x082fe20007fbe0ff */
[----:B------:R-:W-:Y:S01]  /*d350*/  IMAD R31, R71, 0x6d, RZ ;  /* 0x0000006d471f7824 */ /* 0x000fe200078e02ff */
[----:B------:R-:W-:Y:S01]  /*d360*/  PRMT R20, R66, 0x7632, R20 ;  /* 0x0000763242147816 */ /* 0x000fe20000000014 */
[----:B------:R1:W-:Y:S01]  /*d370*/  STG.E.U16 desc[UR6][R22.64], R28 ;  /* 0x0000001c16007986 */ /* 0x0003e2000c101506 */
[----:B------:R-:W-:Y:S02]  /*d380*/  IADD3 R26, P6, R41, R68, RZ ;  /* 0x00000044291a7210 */ /* 0x000fe40007fde0ff */
[----:B------:R-:W2:Y:S01]  /*d390*/  LDC R4, c[0x0][0x278] ;  /* 0x00009e00ff047b82 */ /* 0x000ea20000000800 */
[----:B-----5:R-:W-:Y:S01]  /*d3a0*/  IMAD R37, R2, 0xde, RZ ;  /* 0x000000de02257824 */ /* 0x020fe200078e02ff */
[-C--:B------:R-:W-:Y:S01]  /*d3b0*/  LEA.HI.X.SX32 R31, R31, R69.reuse, 0x1, P5 ;  /* 0x000000451f1f7211 */ /* 0x080fe200028f0eff */
[----:B------:R4:W-:Y:S01]  /*d3c0*/  STG.E.U16 desc[UR6][R24.64], R66 ;  /* 0x0000004218007986 */ /* 0x0009e2000c101506 */
[----:B------:R-:W-:-:S03]  /*d3d0*/  LEA.HI.X.SX32 R27, R27, R69, 0x1, P6 ;  /* 0x000000451b1b7211 */ /* 0x000fc600030f0eff */
[----:B------:R2:W-:Y:S01]  /*d3e0*/  STG.E.U16 desc[UR6][R30.64], R20 ;  /* 0x000000141e007986 */ /* 0x0005e2000c101506 */
[----:B------:R-:W5:Y:S01]  /*d3f0*/  LDC R6, c[0x0][0x278] ;  /* 0x00009e00ff067b82 */ /* 0x000f620000000800 */
[-C--:B-1----:R-:W-:Y:S01]  /*d400*/  IADD3 R22, P5, R37, R68.reuse, RZ ;  /* 0x0000004425167210 */ /* 0x082fe20007fbe0ff */
[----:B---3--:R-:W-:Y:S01]  /*d410*/  IMAD R39, R14, 0xe0, RZ ;  /* 0x000000e00e277824 */ /* 0x008fe200078e02ff */
[----:B------:R1:W-:Y:S01]  /*d420*/  STG.E.U16 desc[UR6][R26.64], R67 ;  /* 0x000000431a007986 */ /* 0x0003e2000c101506 */
[C---:B------:R-:W-:Y:S01]  /*d430*/  IMAD R23, R71.reuse, 0x6f, RZ ;  /* 0x0000006f47177824 */ /* 0x040fe200078e02ff */
[----:B------:R-:W-:Y:S01]  /*d440*/  PRMT R14, R32, 0x7632, R14 ;  /* 0x00007632200e7816 */ /* 0x000fe2000000000e */
[----:B----4-:R-:W-:Y:S02]  /*d450*/  IMAD R25, R71, 0x71, RZ ;  /* 0x0000007147197824 */ /* 0x010fe400078e02ff */
[----:B------:R-:W3:Y:S01]  /*d460*/  LDC R12, c[0x0][0x278] ;  /* 0x00009e00ff0c7b82 */ /* 0x000ee20000000800 */
[----:B0-----:R-:W-:Y:S01]  /*d470*/  IMAD R37, R18, 0xe4, RZ ;  /* 0x000000e412257824 */ /* 0x001fe200078e02ff */
[----:B------:R-:W-:-:S02]  /*d480*/  IADD3 R18, P4, R39, R68, RZ ;  /* 0x0000004427127210 */ /* 0x000fc40007f9e0ff */
[-C--:B------:R-:W-:Y:S02]  /*d490*/  LEA.HI.X.SX32 R23, R23, R69.reuse, 0x1, P5 ;  /* 0x0000004517177211 */ /* 0x080fe400028f0eff */
[-C--:B------:R-:W-:Y:S02]  /*d4a0*/  LEA.HI.X.SX32 R19, R19, R69.reuse, 0x1, P4 ;  /* 0x0000004513137211 */ /* 0x080fe400020f0eff */
[----:B------:R-:W0:Y:S01]  /*d4b0*/  LDC R2, c[0x0][0x278] ;  /* 0x00009e00ff027b82 */ /* 0x000e220000000800 */
[----:B--2---:R-:W-:Y:S01]  /*d4c0*/  IMAD R31, R4, 0xe2, RZ ;  /* 0x000000e2041f7824 */ /* 0x004fe200078e02ff */
[-C--:B-1----:R-:W-:Y:S01]  /*d4d0*/  IADD3 R26, P6, R37, R68.reuse, RZ ;  /* 0x00000044251a7210 */ /* 0x082fe20007fde0ff */
[----:B------:R1:W-:Y:S03]  /*d4e0*/  STG.E.U16 desc[UR6][R22.64], R36 ;  /* 0x0000002416007986 */ /* 0x0003e6000c101506 */
[----:B------:R-:W-:Y:S01]  /*d4f0*/  IADD3 R24, P5, R31, R68, RZ ;  /* 0x000000441f187210 */ /* 0x000fe20007fbe0ff */
[----:B------:R2:W-:Y:S01]  /*d500*/  STG.E.U16 desc[UR6][R18.64], R32 ;  /* 0x0000002012007986 */ /* 0x0005e2000c101506 */
[----:B------:R-:W4:Y:S01]  /*d510*/  LDC R16, c[0x0][0x278] ;  /* 0x00009e00ff107b82 */ /* 0x000f220000000800 */
[-C--:B------:R-:W-:Y:S01]  /*d520*/  LEA.HI.X.SX32 R27, R29, R69.reuse, 0x1, P6 ;  /* 0x000000451d1b7211 */ /* 0x080fe200030f0eff */
[----:B-----5:R-:W-:Y:S01]  /*d530*/  IMAD R29, R6, 0xe6, RZ ;  /* 0x000000e6061d7824 */ /* 0x020fe200078e02ff */
[----:B------:R-:W-:Y:S01]  /*d540*/  LEA.HI.X.SX32 R25, R25, R69, 0x1, P5 ;  /* 0x0000004519197211 */ /* 0x000fe200028f0eff */
[----:B-1----:R-:W-:-:S04]  /*d550*/  IMAD R23, R71, 0x73, RZ ;  /* 0x0000007347177824 */ /* 0x002fc800078e02ff */
[----:B------:R-:W1:Y:S01]  /*d560*/  LDC R20, c[0x0][0x278] ;  /* 0x00009e00ff147b82 */ /* 0x000e620000000800 */
[----:B---3--:R-:W-:Y:S01]  /*d570*/  IMAD R31, R12, 0xe8, RZ ;  /* 0x000000e80c1f7824 */ /* 0x008fe200078e02ff */
[----:B------:R3:W-:Y:S01]  /*d580*/  STG.E.U16 desc[UR6][R24.64], R14 ;  /* 0x0000000e18007986 */ /* 0x0007e2000c101506 */
[-C--:B--2---:R-:W-:Y:S02]  /*d590*/  IADD3 R18, P5, R29, R68.reuse, RZ ;  /* 0x000000441d127210 */ /* 0x084fe40007fbe0ff */
[----:B------:R-:W-:Y:S01]  /*d5a0*/  PRMT R29, R35, 0x7632, R29 ;  /* 0x00007632231d7816 */ /* 0x000fe2000000001d */
[----:B------:R2:W-:Y:S01]  /*d5b0*/  STG.E.U16 desc[UR6][R26.64], R33 ;  /* 0x000000211a007986 */ /* 0x0005e2000c101506 */
[----:B------:R-:W-:Y:S01]  /*d5c0*/  LEA.HI.X.SX32 R19, R23, R69, 0x1, P5 ;  /* 0x0000004517137211 */ /* 0x000fe200028f0eff */
[----:B------:R-:W5:Y:S01]  /*d5d0*/  LDC R4, c[0x0][0x278] ;  /* 0x00009e00ff047b82 */ /* 0x000f620000000800 */
[----:B0-----:R-:W-:Y:S02]  /*d5e0*/  IMAD R37, R2, 0xea, RZ ;  /* 0x000000ea02257824 */ /* 0x001fe400078e02ff */
[----:B------:R-:W-:Y:S01]  /*d5f0*/  IMAD R23, R71, 0x75, RZ ;  /* 0x0000007547177824 */ /* 0x000fe200078e02ff */
[----:B---3--:R-:W-:-:S04]  /*d600*/  IADD3 R14, P4, R31, R68, RZ ;  /* 0x000000441f0e7210 */ /* 0x008fc80007f9e0ff */
[----:B------:R-:W0:Y:S01]  /*d610*/  LDC R28, c[0x0][0x278] ;  /* 0x00009e00ff1c7b82 */ /* 0x000e220000000800 */
[----:B----4-:R-:W-:Y:S01]  /*d620*/  IMAD R25, R16, 0xec, RZ ;  /* 0x000000ec10197824 */ /* 0x010fe200078e02ff */
[----:B--2---:R-:W-:Y:S02]  /*d630*/  PRMT R27, R33, 0x7632, R27 ;  /* 0x00007632211b7816 */ /* 0x004fe4000000001b */
[-C--:B------:R-:W-:Y:S02]  /*d640*/  IADD3 R22, P5, R37, R68.reuse, RZ ;  /* 0x0000004425167210 */ /* 0x080fe40007fbe0ff */
[----:B------:R-:W-:Y:S01]  /*d650*/  IADD3 R16, P6, R25, R68, RZ ;  /* 0x0000004419107210 */ /* 0x000fe20007fde0ff */
[----:B------:R1:W-:Y:S01]  /*d660*/  STG.E.U16 desc[UR6][R18.64], R27 ;  /* 0x0000001b12007986 */ /* 0x0003e2000c101506 */
[----:B------:R-:W2:Y:S01]  /*d670*/  LDC R6, c[0x0][0x278] ;  /* 0x00009e00ff067b82 */ /* 0x000ea20000000800 */
[-C--:B------:R-:W-:Y:S02]  /*d680*/  LEA.HI.X.SX32 R15, R15, R69.reuse, 0x1, P4 ;  /* 0x000000450f0f7211 */ /* 0x080fe400020f0eff */
[----:B------:R-:W-:-:S02]  /*d690*/  LEA.HI.X.SX32 R23, R23, R69, 0x1, P5 ;  /* 0x0000004517177211 */ /* 0x000fc400028f0eff */
[----:B------:R-:W-:Y:S01]  /*d6a0*/  PRMT R26, R34, 0x7632, R26 ;  /* 0x00007632221a7816 */ /* 0x000fe2000000001a */
[----:B------:R3:W-:Y:S01]  /*d6b0*/  STG.E.U16 desc[UR6][R14.64], R34 ;  /* 0x000000220e007986 */ /* 0x0007e2000c101506 */
[-C--:B------:R-:W-:Y:S01]  /*d6c0*/  LEA.HI.X.SX32 R17, R17, R69.reuse, 0x1, P6 ;  /* 0x0000004511117211 */ /* 0x080fe200030f0eff */
[----:B------:R-:W4:Y:S01]  /*d6d0*/  LDC R2, c[0x0][0x278] ;  /* 0x00009e00ff027b82 */ /* 0x000f220000000800 */
[----:B-----5:R-:W-:Y:S01]  /*d6e0*/  IMAD R25, R4, 0xee, RZ ;  /* 0x000000ee04197824 */ /* 0x020fe200078e02ff */
[----:B------:R0:W-:Y:S01]  /*d6f0*/  STG.E.U16 desc[UR6][R22.64], R26 ;  /* 0x0000001a16007986 */ /* 0x0001e2000c101506 */
[----:B-1----:R-:W-:Y:S02]  /*d700*/  IMAD R27, R20, 0xf0, RZ ;  /* 0x000000f0141b7824 */ /* 0x002fe400078e02ff */
[----:B------:R-:W-:Y:S01]  /*d710*/  IMAD R19, R71, 0x77, RZ ;  /* 0x0000007747137824 */ /* 0x000fe200078e02ff */
[----:B------:R2:W-:Y:S01]  /*d720*/  STG.E.U16 desc[UR6][R16.64], R35 ;  /* 0x0000002310007986 */ /* 0x0005e2000c101506 */
[-C--:B------:R-:W-:Y:S01]  /*d730*/  IADD3 R18, P4, R25, R68.reuse, RZ ;  /* 0x0000004419127210 */ /* 0x080fe20007f9e0ff */
[----:B------:R-:W1:Y:S01]  /*d740*/  LDC R12, c[0x0][0x278] ;  /* 0x00009e00ff0c7b82 */ /* 0x000e620000000800 */
[----:B------:R-:W-:Y:S01]  /*d750*/  IADD3 R4, P5, R27, R68, RZ ;  /* 0x000000441b047210 */ /* 0x000fe20007fbe0ff */
[----:B---3--:R-:W-:Y:S01]  /*d760*/  IMAD R15, R71, 0x79, RZ ;  /* 0x00000079470f7824 */ /* 0x008fe200078e02ff */
[----:B------:R-:W-:-:S02]  /*d770*/  LEA.HI.X.SX32 R19, R19, R69, 0x1, P4 ;  /* 0x0000004513137211 */ /* 0x000fc400020f0eff */
[-C--:B------:R-:W-:Y:S01]  /*d780*/  LEA.HI.X.SX32 R5, R5, R69.reuse, 0x1, P5 ;  /* 0x0000004505057211 */ /* 0x080fe200028f0eff */
[----:B0-----:R-:W-:Y:S02]  /*d790*/  IMAD R23, R28, 0xf2, RZ ;  /* 0x000000f21c177824 */ /* 0x001fe400078e02ff */
[----:B------:R-:W0:Y:S01]  /*d7a0*/  LDC R24, c[0x0][0x278] ;  /* 0x00009e00ff187b82 */ /* 0x000e220000000800 */
[----:B------:R3:W-:Y:S01]  /*d7b0*/  STG.E.U16 desc[UR6][R18.64], R29 ;  /* 0x0000001d12007986 */ /* 0x0007e2000c101506 */
[----:B--2---:R-:W-:Y:S01]  /*d7c0*/  IMAD R17, R6, 0xf4, RZ ;  /* 0x000000f406117824 */ /* 0x004fe200078e02ff */
[-C--:B------:R-:W-:Y:S02]  /*d7d0*/  IADD3 R14, P4, R23, R68.reuse, RZ ;  /* 0x00000044170e7210 */ /* 0x080fe40007f9e0ff */
[----:B------:R-:W-:Y:S01]  /*d7e0*/  PRMT R6, R80, 0x7632, R6 ;  /* 0x0000763250067816 */ /* 0x000fe20000000006 */
[----:B------:R2:W-:Y:S01]  /*d7f0*/  STG.E.U16 desc[UR6][R4.64], R80 ;  /* 0x0000005004007986 */ /* 0x0005e2000c101506 */
[----:B------:R-:W-:Y:S01]  /*d800*/  IADD3 R16, P5, R17, R68, RZ ;  /* 0x0000004411107210 */ /* 0x000fe20007fbe0ff */
[----:B------:R-:W5:Y:S01]  /*d810*/  LDC R20, c[0x0][0x278] ;  /* 0x00009e00ff147b82 */ /* 0x000f620000000800 */
[----:B------:R-:W-:-:S02]  /*d820*/  LEA.HI.X.SX32 R15, R15, R69, 0x1, P4 ;  /* 0x000000450f0f7211 */ /* 0x000fc400020f0eff */
[-C--:B------:R-:W-:Y:S01]  /*d830*/  LEA.HI.X.SX32 R17, R21, R69.reuse, 0x1, P5 ;  /* 0x0000004515117211 */ /* 0x080fe200028f0eff */
[----:B----4-:R-:W-:Y:S01]  /*d840*/  IMAD R21, R2, 0xf6, RZ ;  /* 0x000000f602157824 */ /* 0x010fe200078e02ff */
[----:B------:R-:W-:Y:S01]  /*d850*/  PRMT R2, R81, 0x7632, R2 ;  /* 0x0000763251027816 */ /* 0x000fe20000000002 */
[----:B------:R5:W-:Y:S01]  /*d860*/  STG.E.U16 desc[UR6][R14.64], R6 ;  /* 0x000000060e007986 */ /* 0x000be2000c101506 */
[----:B---3--:R-:W-:Y:S01]  /*d870*/  IMAD R19, R71, 0x7b, RZ ;  /* 0x0000007b47137824 */ /* 0x008fe200078e02ff */
[----:B------:R-:W3:Y:S01]  /*d880*/  LDC R22, c[0x0][0x278] ;  /* 0x00009e00ff167b82 */ /* 0x000ee20000000800 */
[----:B-1----:R-:W-:Y:S01]  /*d890*/  IMAD R23, R12, 0xf8, RZ ;  /* 0x000000f80c177824 */ /* 0x002fe200078e02ff */
[-C--:B------:R-:W-:Y:S01]  /*d8a0*/  IADD3 R18, P4, R21, R68.reuse, RZ ;  /* 0x0000004415127210 */ /* 0x080fe20007f9e0ff */
[C---:B------:R-:W-:Y:S01]  /*d8b0*/  IMAD R21, R71.reuse, 0x7d, RZ ;  /* 0x0000007d47157824 */ /* 0x040fe200078e02ff */
[----:B------:R1:W-:Y:S01]  /*d8c0*/  STG.E.U16 desc[UR6][R16.64], R81 ;  /* 0x0000005110007986 */ /* 0x0003e2000c101506 */
[----:B------:R-:W-:Y:S01]  /*d8d0*/  IMAD R71, R71, 0x7f, RZ ;  /* 0x0000007f47477824 */ /* 0x000fe200078e02ff */
[----:B--2---:R-:W-:Y:S01]  /*d8e0*/  IADD3 R4, P5, R23, R68, RZ ;  /* 0x0000004417047210 */ /* 0x004fe20007fbe0ff */
[----:B0-----:R-:W-:Y:S01]  /*d8f0*/  IMAD R25, R24, 0xfa, RZ ;  /* 0x000000fa18197824 */ /* 0x001fe200078e02ff */
[----:B------:R-:W-:-:S02]  /*d900*/  LEA.HI.X.SX32 R19, R19, R69, 0x1, P4 ;  /* 0x0000004513137211 */ /* 0x000fc400020f0eff */
[-C--:B------:R-:W-:Y:S02]  /*d910*/  LEA.HI.X.SX32 R5, R13, R69.reuse, 0x1, P5 ;  /* 0x000000450d057211 */ /* 0x080fe400028f0eff */
[-C--:B------:R-:W-:Y:S01]  /*d920*/  IADD3 R12, P4, R25, R68.reuse, RZ ;  /* 0x00000044190c7210 */ /* 0x080fe20007f9e0ff */
[----:B------:R0:W-:Y:S01]  /*d930*/  STG.E.U16 desc[UR6][R18.64], R2 ;  /* 0x0000000212007986 */ /* 0x0001e2000c101506 */
[----:B-----5:R-:W-:Y:S02]  /*d940*/  IMAD R15, R20, 0xfc, RZ ;  /* 0x000000fc140f7824 */ /* 0x020fe400078e02ff */
[----:B------:R-:W-:Y:S01]  /*d950*/  LEA.HI.X.SX32 R13, R21, R69, 0x1, P4 ;  /* 0x00000045150d7211 */ /* 0x000fe200020f0eff */
[----:B------:R2:W-:Y:S01]  /*d960*/  STG.E.U16 desc[UR6][R4.64], R82 ;  /* 0x0000005204007986 */ /* 0x0005e2000c101506 */
[----:B-1----:R-:W-:Y:S02]  /*d970*/  PRMT R16, R82, 0x7632, R16 ;  /* 0x0000763252107816 */ /* 0x002fe40000000010 */
[----:B------:R-:W-:Y:S01]  /*d980*/  IADD3 R6, P5, R15, R68, RZ ;  /* 0x000000440f067210 */ /* 0x000fe20007fbe0ff */
[----:B---3--:R-:W-:-:S03]  /*d990*/  IMAD R15, R22, 0xfe, RZ ;  /* 0x000000fe160f7824 */ /* 0x008fc600078e02ff */
[-C--:B------:R-:W-:Y:S01]  /*d9a0*/  LEA.HI.X.SX32 R7, R7, R69.reuse, 0x1, P5 ;  /* 0x0000004507077211 */ /* 0x080fe200028f0eff */
[----:B------:R1:W-:Y:S01]  /*d9b0*/  STG.E.U16 desc[UR6][R12.64], R16 ;  /* 0x000000100c007986 */ /* 0x0003e2000c101506 */
[----:B0-----:R-:W-:Y:S02]  /*d9c0*/  FSEL R2, R89, -INF , P1 ;  /* 0xff80000059027808 */ /* 0x001fe40000800000 */
[----:B------:R-:W-:Y:S01]  /*d9d0*/  IADD3 R14, P4, R15, R68, RZ ;  /* 0x000000440f0e7210 */ /* 0x000fe20007f9e0ff */
[----:B------:R0:W-:Y:S01]  /*d9e0*/  STG.E.U16 desc[UR6][R6.64], R83 ;  /* 0x0000005306007986 */ /* 0x0001e2000c101506 */
[----:B--2---:R-:W-:Y:S01]  /*d9f0*/  FSEL R5, R88, -INF , P0 ;  /* 0xff80000058057808 */ /* 0x004fe20000000000 */
[----:B------:R-:W-:Y:S01]  /*da00*/  FFMA R10, R2, 0.69314718246459960938, R9 ;  /* 0x3f317218020a7823 */ /* 0x000fe20000000009 */
[----:B------:R-:W-:Y:S02]  /*da10*/  LEA.HI.X.SX32 R15, R71, R69, 0x1, P4 ;  /* 0x00000045470f7211 */ /* 0x000fe400020f0eff */
[----:B------:R-:W-:Y:S01]  /*da20*/  LOP3.LUT R2, R0, 0xf8, RZ, 0xc0, !PT ;  /* 0x000000f800027812 */ /* 0x000fe200078ec0ff */
[----:B------:R-:W-:Y:S01]  /*da30*/  FFMA R11, R5, 0.69314718246459960938, R8 ;  /* 0x3f317218050b7823 */ /* 0x000fe20000000008 */
[C---:B------:R-:W-:Y:S01]  /*da40*/  SHF.L.U32 R5, R184.reuse, 0x2, RZ ;  /* 0x00000002b8057819 */ /* 0x040fe200000006ff */
[----:B------:R-:W-:Y:S01]  /*da50*/  IMAD.HI R0, R184, 0x4, RZ ;  /* 0x00000004b8007827 */ /* 0x000fe200078e02ff */
[----:B-1----:R-:W-:Y:S01]  /*da60*/  PRMT R13, R83, 0x7632, R13 ;  /* 0x00007632530d7816 */ /* 0x002fe2000000000d */
[----:B0-----:R-:W0:Y:S04]  /*da70*/  LDC.64 R6, c[0x0][0x230] ;  /* 0x00008c00ff067b82 */ /* 0x001e280000000a00 */
[----:B------:R-:W-:Y:S04]  /*da80*/  STG.E.U16 desc[UR6][R14.64], R13 ;  /* 0x0000000d0e007986 */ /* 0x000fe8000c101506 */
[----:B------:R-:W-:Y:S06]  /*da90*/  BAR.SYNC.DEFER_BLOCKING 0x0 ;  /* 0x0000000000007b1d */ /* 0x000fec0000010000 */
[----:B------:R-:W-:Y:S04]  /*daa0*/  STS.64 [R2+UR4], R92 ;  /* 0x0000005c02007988 */ /* 0x000fe80008000a04 */
[----:B------:R-:W-:Y:S01]  /*dab0*/  STS.64 [R2+UR4+0x100], R10 ;  /* 0x0001000a02007988 */ /* 0x000fe20008000a04 */
[----:B------:R-:W-:-:S02]  /*dac0*/  USHF.L.U32 UR4, UR8, 0x2, URZ ;  /* 0x0000000208047899 */ /* 0x000fc4000800063f */
[----:B------:R-:W-:Y:S01]  /*dad0*/  UIMAD.WIDE UR8, UR8, 0x4, URZ ;  /* 0x00000004080878a5 */ /* 0x000fe2000f8e023f */
[----:B------:R-:W-:Y:S03]  /*dae0*/  BAR.SYNC.DEFER_BLOCKING 0x0 ;  /* 0x0000000000007b1d */ /* 0x000fe60000010000 */
[----:B0-----:R-:W-:-:S04]  /*daf0*/  IADD3 R4, P0, P1, R5, UR4, R6 ;  /* 0x0000000405047c10 */ /* 0x001fc8000f91e006 */
[----:B------:R-:W-:Y:S01]  /*db00*/  IADD3.X R5, R0, UR9, R7, P0, P1 ;  /* 0x0000000900057c10 */ /* 0x000fe200087e2407 */
[----:B------:R-:W0:Y:S04]  /*db10*/  LDS R3, [R3] ;  /* 0x0000000003037984 */ /* 0x000e280000000800 */
[----:B0-----:R-:W-:Y:S01]  /*db20*/  STG.E desc[UR6][R4.64], R3 ;  /* 0x0000000304007986 */ /* 0x001fe2000c101906 */
[----:B------:R-:W-:Y:S05]  /*db30*/  EXIT ;  /* 0x000000000000794d */ /* 0x000fea0003800000 */
.L_x_2:
[----:B------:R-:W-:-:S00]  /*db40*/  BRA `(.L_x_2) ;  /* 0xfffffffc00fc7947 */ /* 0x000fc0000383ffff */
[----:B------:R-:W-:-:S00]  /*db50*/  NOP ;  /* 0x0000000000007918 */ /* 0x000fc00000000000 */
        /* <DEDUP_REMOVED lines=10> */
.L_x_3:


//--------------------- .nv.global.init           --------------------------
	.section	.nv.global.init,"aw",@progbits
.nv.global.init:
	.type		_$_str,@object
	.size		_$_str,(.L_0 - _$_str)
_$_str:
        /*0000*/ 	.byte	0x5f, 0x5f, 0x43, 0x55, 0x44, 0x41, 0x5f, 0x46, 0x54, 0x5a, 0x00
.L_0:


//--------------------- .nv.shared.attn_fwd       --------------------------
	.section	.nv.shared.attn_fwd,"aw",@nobits
	.sectionflags	@""
	.align	16
	.zero		1024


//--------------------- .nv.shared.reserved.0     --------------------------
	.section	.nv.shared.reserved.0,"aw",@nobits
	.weak		__nv_reservedSMEM_offset_0_alias
	.size		__nv_reservedSMEM_offset_0_alias, 0, 0
	.other		__nv_reservedSMEM_offset_0_alias,@"STO_CUDA_RESERVED_SHARED STV_DEFAULT"
__nv_reservedSMEM_offset_0_alias:
	.zero		0


//--------------------- .nv.constant0.attn_fwd    --------------------------
	.section	.nv.constant0.attn_fwd,"a",@progbits
	.sectionflags	@""
	.align	4
.nv.constant0.attn_fwd:
	.zero		664


//--------------------- SYMBOLS --------------------------

	.type		.nv.reservedSmem.offset0,@object
	.size		.nv.reservedSmem.offset0,0x4
